	.target	sm_100a

	.elftype	@"ET_EXEC"


//--------------------- .note.nv.tkinfo           --------------------------
	.section	.note.nv.tkinfo,"",@"SHT_NOTE"
	.sectionflags	@"SHF_NOTE_NV_TKINFO"
	.tkinfo
        /*0018*/ 	.word	0x00000002
        /*0030*/ 	.string	""
        /*0030*/ 	.string	"ptxas"
        /*0030*/ 	.string	"Cuda compilation tools, release 13.0, V13.0.88"
        /*0030*/ 	.string	"Build cuda_13.0.r13.0/compiler.36424714_0"
        /*0030*/ 	.string	"-arch sm_100a -m 64 "



//--------------------- .note.nv.cuinfo           --------------------------
	.section	.note.nv.cuinfo,"",@"SHT_NOTE"
	.sectionflags	@"SHF_NOTE_NV_CUINFO"
        /*0018*/ 	.short	0x0002
        /*001a*/ 	.short	0x0064
        /*001c*/ 	.short	0x0082
	.zero		2


//--------------------- .nv.info                  --------------------------
	.section	.nv.info,"",@"SHT_CUDA_INFO"
	.align	4


	//----- nvinfo : EIATTR_REGCOUNT
	.align		4
        /*0000*/ 	.byte	0x04, 0x2f
        /*0002*/ 	.short	(.L_19 - .L_18)
	.align		4
.L_18:
        /*0004*/ 	.word	index@(_ZN7cutlass13device_kernelINS_4gemm6kernel13GemmUniversalIN4cute5tupleIJiiiiEEENS1_10collective13CollectiveMmaINS1_35MainloopSm100TmaUmmaWarpSpecializedILi5ELi2ELi4ENS5_IJNS4_1CILi1EEENSA_ILi2EEESB_EEEEENS5_IJNSA_ILi64EEESF_SF_EEENS_12float_e5m2_tENS5_IJlSB_lEEESH_SI_NS4_8TiledMMAINS4_8MMA_AtomIJNS4_10MMA_TraitsINS4_19SM100_MMA_F8F6F4_SSEJSH_SH_fSF_SF_NS4_17integral_constantINS4_4UMMA5MajorELSP_0EEESQ_NSN_INSO_7ScaleInELSR_0EEESS_EEEEEENS4_6LayoutINS5_IJSB_SB_SB_EEENS5_IJNSA_ILi0EEESX_SX_EEEEENS5_IJNS4_10UnderscoreES10_S10_EEEEENS4_23SM90_TMA_LOAD_MULTICASTENS4_14ComposedLayoutINS4_7SwizzleILi2ELi4ELi3EEENS4_18smem_ptr_flag_bitsILi8EEENSV_INS5_IJNSA_ILi8EEESF_EEENS5_IJSF_SB_EEEEEEEvNS4_8identityENS4_13SM90_TMA_LOADES1D_vS1E_EENS_8epilogue10collective18CollectiveEpilogueINS1H_23Sm100TmaWarpSpecializedILi1ELi1ELi32ELb0ELb0EEEJSG_NS5_IJNSV_ISF_SB_EES1M_EEESH_SI_SH_SI_NS1H_6fusion15FusionCallbacksIS1L_NS1O_17LinearCombinationISH_fSH_fLNS_15FloatRoundStyleE2EEESG_S1N_JEEENS4_5SM1004TMEM4LOAD26SM100_TMEM_LOAD_16dp32b32xES1F_S1D_NS4_39AutoVectorizingCopyWithAssumedAlignmentILi128EEENS4_14SM90_TMA_STOREES1D_S1Z_S1Z_EEEvvEEEEvNT_6ParamsE)
        /*0008*/ 	.word	0x00000059


	//----- nvinfo : EIATTR_FRAME_SIZE
	.align		4
.L_19:
        /*000c*/ 	.byte	0x04, 0x11
        /*000e*/ 	.short	(.L_21 - .L_20)
	.align		4
.L_20:
        /*0010*/ 	.word	index@($__internal_2_$__cuda_sm10x_tcgen05_guardrail_trap_unallocated_columns_being_dealloced)
        /*0014*/ 	.word	0x00000000


	//----- nvinfo : EIATTR_FRAME_SIZE
	.align		4
.L_21:
        /*0018*/ 	.byte	0x04, 0x11
        /*001a*/ 	.short	(.L_23 - .L_22)
	.align		4
.L_22:
        /*001c*/ 	.word	index@($__internal_1_$__cuda_sm10x_tcgen05_guardrail_trap_phase_invalid_during_alloc)
        /*0020*/ 	.word	0x00000000


	//----- nvinfo : EIATTR_FRAME_SIZE
	.align		4
.L_23:
        /*0024*/ 	.byte	0x04, 0x11
        /*0026*/ 	.short	(.L_25 - .L_24)
	.align		4
.L_24:
        /*0028*/ 	.word	index@($__internal_0_$__cuda_sm10x_tcgen05_guardrail_trap_col_being_dealloced_not_returned_by_alloc)
        /*002c*/ 	.word	0x00000000


	//----- nvinfo : EIATTR_FRAME_SIZE
	.align		4
.L_25:
        /*0030*/ 	.byte	0x04, 0x11
        /*0032*/ 	.short	(.L_27 - .L_26)
	.align		4
.L_26:
        /*0034*/ 	.word	index@(_ZN7cutlass13device_kernelINS_4gemm6kernel13GemmUniversalIN4cute5tupleIJiiiiEEENS1_10collective13CollectiveMmaINS1_35MainloopSm100TmaUmmaWarpSpecializedILi5ELi2ELi4ENS5_IJNS4_1CILi1EEENSA_ILi2EEESB_EEEEENS5_IJNSA_ILi64EEESF_SF_EEENS_12float_e5m2_tENS5_IJlSB_lEEESH_SI_NS4_8TiledMMAINS4_8MMA_AtomIJNS4_10MMA_TraitsINS4_19SM100_MMA_F8F6F4_SSEJSH_SH_fSF_SF_NS4_17integral_constantINS4_4UMMA5MajorELSP_0EEESQ_NSN_INSO_7ScaleInELSR_0EEESS_EEEEEENS4_6LayoutINS5_IJSB_SB_SB_EEENS5_IJNSA_ILi0EEESX_SX_EEEEENS5_IJNS4_10UnderscoreES10_S10_EEEEENS4_23SM90_TMA_LOAD_MULTICASTENS4_14ComposedLayoutINS4_7SwizzleILi2ELi4ELi3EEENS4_18smem_ptr_flag_bitsILi8EEENSV_INS5_IJNSA_ILi8EEESF_EEENS5_IJSF_SB_EEEEEEEvNS4_8identityENS4_13SM90_TMA_LOADES1D_vS1E_EENS_8epilogue10collective18CollectiveEpilogueINS1H_23Sm100TmaWarpSpecializedILi1ELi1ELi32ELb0ELb0EEEJSG_NS5_IJNSV_ISF_SB_EES1M_EEESH_SI_SH_SI_NS1H_6fusion15FusionCallbacksIS1L_NS1O_17LinearCombinationISH_fSH_fLNS_15FloatRoundStyleE2EEESG_S1N_JEEENS4_5SM1004TMEM4LOAD26SM100_TMEM_LOAD_16dp32b32xES1F_S1D_NS4_39AutoVectorizingCopyWithAssumedAlignmentILi128EEENS4_14SM90_TMA_STOREES1D_S1Z_S1Z_EEEvvEEEEvNT_6ParamsE)
        /*0038*/ 	.word	0x00000000


	//----- nvinfo : EIATTR_MIN_STACK_SIZE
	.align		4
.L_27:
        /*003c*/ 	.byte	0x04, 0x12
        /*003e*/ 	.short	(.L_29 - .L_28)
	.align		4
.L_28:
        /*0040*/ 	.word	index@(_ZN7cutlass13device_kernelINS_4gemm6kernel13GemmUniversalIN4cute5tupleIJiiiiEEENS1_10collective13CollectiveMmaINS1_35MainloopSm100TmaUmmaWarpSpecializedILi5ELi2ELi4ENS5_IJNS4_1CILi1EEENSA_ILi2EEESB_EEEEENS5_IJNSA_ILi64EEESF_SF_EEENS_12float_e5m2_tENS5_IJlSB_lEEESH_SI_NS4_8TiledMMAINS4_8MMA_AtomIJNS4_10MMA_TraitsINS4_19SM100_MMA_F8F6F4_SSEJSH_SH_fSF_SF_NS4_17integral_constantINS4_4UMMA5MajorELSP_0EEESQ_NSN_INSO_7ScaleInELSR_0EEESS_EEEEEENS4_6LayoutINS5_IJSB_SB_SB_EEENS5_IJNSA_ILi0EEESX_SX_EEEEENS5_IJNS4_10UnderscoreES10_S10_EEEEENS4_23SM90_TMA_LOAD_MULTICASTENS4_14ComposedLayoutINS4_7SwizzleILi2ELi4ELi3EEENS4_18smem_ptr_flag_bitsILi8EEENSV_INS5_IJNSA_ILi8EEESF_EEENS5_IJSF_SB_EEEEEEEvNS4_8identityENS4_13SM90_TMA_LOADES1D_vS1E_EENS_8epilogue10collective18CollectiveEpilogueINS1H_23Sm100TmaWarpSpecializedILi1ELi1ELi32ELb0ELb0EEEJSG_NS5_IJNSV_ISF_SB_EES1M_EEESH_SI_SH_SI_NS1H_6fusion15FusionCallbacksIS1L_NS1O_17LinearCombinationISH_fSH_fLNS_15FloatRoundStyleE2EEESG_S1N_JEEENS4_5SM1004TMEM4LOAD26SM100_TMEM_LOAD_16dp32b32xES1F_S1D_NS4_39AutoVectorizingCopyWithAssumedAlignmentILi128EEENS4_14SM90_TMA_STOREES1D_S1Z_S1Z_EEEvvEEEEvNT_6ParamsE)
        /*0044*/ 	.word	0x00000000
.L_29:


//--------------------- .nv.compat                --------------------------
	.section	.nv.compat,"",@"SHT_CUDA_COMPAT_INFO"
	.align	4
        /*0000*/ 	.byte	0x02, 0x09, 0x01, 0x00, 0x02, 0x02, 0x02, 0x00, 0x02, 0x05, 0x05, 0x00, 0x03, 0x07, 0x01, 0x01
        /*0010*/ 	.byte	0x02, 0x03, 0x01, 0x00, 0x02, 0x06, 0x01, 0x00, 0x04, 0x0b, 0x08, 0x00, 0x09, 0x00, 0x00, 0x00
        /*0020*/ 	.byte	0x00, 0x00, 0x00, 0x00


//--------------------- .nv.info._ZN7cutlass13device_kernelINS_4gemm6kernel13GemmUniversalIN4cute5tupleIJiiiiEEENS1_10collective13CollectiveMmaINS1_35MainloopSm100TmaUmmaWarpSpecializedILi5ELi2ELi4ENS5_IJNS4_1CILi1EEENSA_ILi2EEESB_EEEEENS5_IJNSA_ILi64EEESF_SF_EEENS_12float_e5m2_tENS5_IJlSB_lEEESH_SI_NS4_8TiledMMAINS4_8MMA_AtomIJNS4_10MMA_TraitsINS4_19SM100_MMA_F8F6F4_SSEJSH_SH_fSF_SF_NS4_17integral_constantINS4_4UMMA5MajorELSP_0EEESQ_NSN_INSO_7ScaleInELSR_0EEESS_EEEEEENS4_6LayoutINS5_IJSB_SB_SB_EEENS5_IJNSA_ILi0EEESX_SX_EEEEENS5_IJNS4_10UnderscoreES10_S10_EEEEENS4_23SM90_TMA_LOAD_MULTICASTENS4_14ComposedLayoutINS4_7SwizzleILi2ELi4ELi3EEENS4_18smem_ptr_flag_bitsILi8EEENSV_INS5_IJNSA_ILi8EEESF_EEENS5_IJSF_SB_EEEEEEEvNS4_8identityENS4_13SM90_TMA_LOADES1D_vS1E_EENS_8epilogue10collective18CollectiveEpilogueINS1H_23Sm100TmaWarpSpecializedILi1ELi1ELi32ELb0ELb0EEEJSG_NS5_IJNSV_ISF_SB_EES1M_EEESH_SI_SH_SI_NS1H_6fusion15FusionCallbacksIS1L_NS1O_17LinearCombinationISH_fSH_fLNS_15FloatRoundStyleE2EEESG_S1N_JEEENS4_5SM1004TMEM4LOAD26SM100_TMEM_LOAD_16dp32b32xES1F_S1D_NS4_39AutoVectorizingCopyWithAssumedAlignmentILi128EEENS4_14SM90_TMA_STOREES1D_S1Z_S1Z_EEEvvEEEEvNT_6ParamsE --------------------------
	.section	.nv.info._ZN7cutlass13device_kernelINS_4gemm6kernel13GemmUniversalIN4cute5tupleIJiiiiEEENS1_10collective13CollectiveMmaINS1_35MainloopSm100TmaUmmaWarpSpecializedILi5ELi2ELi4ENS5_IJNS4_1CILi1EEENSA_ILi2EEESB_EEEEENS5_IJNSA_ILi64EEESF_SF_EEENS_12float_e5m2_tENS5_IJlSB_lEEESH_SI_NS4_8TiledMMAINS4_8MMA_AtomIJNS4_10MMA_TraitsINS4_19SM100_MMA_F8F6F4_SSEJSH_SH_fSF_SF_NS4_17integral_constantINS4_4UMMA5MajorELSP_0EEESQ_NSN_INSO_7ScaleInELSR_0EEESS_EEEEEENS4_6LayoutINS5_IJSB_SB_SB_EEENS5_IJNSA_ILi0EEESX_SX_EEEEENS5_IJNS4_10UnderscoreES10_S10_EEEEENS4_23SM90_TMA_LOAD_MULTICASTENS4_14ComposedLayoutINS4_7SwizzleILi2ELi4ELi3EEENS4_18smem_ptr_flag_bitsILi8EEENSV_INS5_IJNSA_ILi8EEESF_EEENS5_IJSF_SB_EEEEEEEvNS4_8identityENS4_13SM90_TMA_LOADES1D_vS1E_EENS_8epilogue10collective18CollectiveEpilogueINS1H_23Sm100TmaWarpSpecializedILi1ELi1ELi32ELb0ELb0EEEJSG_NS5_IJNSV_ISF_SB_EES1M_EEESH_SI_SH_SI_NS1H_6fusion15FusionCallbacksIS1L_NS1O_17LinearCombinationISH_fSH_fLNS_15FloatRoundStyleE2EEESG_S1N_JEEENS4_5SM1004TMEM4LOAD26SM100_TMEM_LOAD_16dp32b32xES1F_S1D_NS4_39AutoVectorizingCopyWithAssumedAlignmentILi128EEENS4_14SM90_TMA_STOREES1D_S1Z_S1Z_EEEvvEEEEvNT_6ParamsE,"",@"SHT_CUDA_INFO"
	.sectionflags	@""
	.align	4


	//----- nvinfo : EIATTR_CUDA_API_VERSION
	.align		4
        /*0000*/ 	.byte	0x04, 0x37
        /*0002*/ 	.short	(.L_31 - .L_30)
.L_30:
        /*0004*/ 	.word	0x00000082


	//----- nvinfo : EIATTR_KPARAM_INFO
	.align		4
.L_31:
        /*0008*/ 	.byte	0x04, 0x17
        /*000a*/ 	.short	(.L_33 - .L_32)
.L_32:
        /*000c*/ 	.word	0x00000000
        /*0010*/ 	.short	0x0000
        /*0012*/ 	.short	0x0000
        /*0014*/ 	.byte	0x00, 0xf0, 0x01, 0x20


	//----- nvinfo : EIATTR_AT_ENTRY_FRAGMENTS
	.align		4
.L_33:
        /*0018*/ 	.byte	0x04, 0x4f
        /*001a*/ 	.short	(.L_35 - .L_34)


	//   ....[0]....
.L_34:
        /*001c*/ 	.word	0x00000006


	//----- nvinfo : EIATTR_RESERVED_SMEM_USED
	.align		4
.L_35:
        /*0020*/ 	.byte	0x01, 0x41
	.zero		2


	//----- nvinfo : EIATTR_SPARSE_MMA_MASK
	.align		4
        /*0024*/ 	.byte	0x03, 0x50
        /*0026*/ 	.short	0x0000


	//----- nvinfo : EIATTR_TCGEN05_1CTA_USED
	.align		4
        /*0028*/ 	.byte	0x01, 0x51
	.zero		2


	//----- nvinfo : EIATTR_MAXREG_COUNT
	.align		4
        /*002c*/ 	.byte	0x03, 0x1b
        /*002e*/ 	.short	0x00ff


	//----- nvinfo : EIATTR_NUM_BARRIERS
	.align		4
        /*0030*/ 	.byte	0x02, 0x4c
        /*0032*/ 	.byte	0x07
	.zero		1


	//----- nvinfo : EIATTR_EXTERNS
	.align		4
        /*0034*/ 	.byte	0x04, 0x0f
        /*0036*/ 	.short	(.L_37 - .L_36)


	//   ....[0]....
	.align		4
.L_36:
        /*0038*/ 	.word	index@(__assertfail)


	//----- nvinfo : EIATTR_MERCURY_ISA_VERSION
	.align		4
.L_37:
        /*003c*/ 	.byte	0x03, 0x5f
        /*003e*/ 	.short	0x0101


	//----- nvinfo : EIATTR_INT_WARP_WIDE_INSTR_OFFSETS
	.align		4
        /*0040*/ 	.byte	0x04, 0x31
        /*0042*/ 	.short	(.L_39 - .L_38)


	//   ....[0]....
.L_38:
        /*0044*/ 	.word	0x00003c00


	//   ....[1]....
        /*0048*/ 	.word	0x00003c30


	//   ....[2]....
        /*004c*/ 	.word	0x00003c50


	//   ....[3]....
        /*0050*/ 	.word	0x00004780


	//   ....[4]....
        /*0054*/ 	.word	0x00004830


	//----- nvinfo : EIATTR_COOP_GROUP_MASK_REGIDS
	.align		4
.L_39:
        /*0058*/ 	.byte	0x04, 0x29
        /*005a*/ 	.short	(.L_41 - .L_40)


	//   ....[0]....
.L_40:
        /*005c*/ 	.word	0xffffffff


	//   ....[1]....
        /*0060*/ 	.word	0xffffffff


	//   ....[2]....
        /*0064*/ 	.word	0xffffffff


	//   ....[3]....
        /*0068*/ 	.word	0xffffffff


	//   ....[4]....
        /*006c*/ 	.word	0xffffffff


	//   ....[5]....
        /*0070*/ 	.word	0xffffffff


	//   ....[6]....
        /*0074*/ 	.word	0xffffffff


	//   ....[7]....
        /*0078*/ 	.word	0xffffffff


	//   ....[8]....
        /*007c*/ 	.word	0xffffffff


	//   ....[9]....
        /*0080*/ 	.word	0xffffffff


	//   ....[10]....
        /*0084*/ 	.word	0xffffffff


	//   ....[11]....
        /*0088*/ 	.word	0xffffffff


	//   ....[12]....
        /*008c*/ 	.word	0xffffffff


	//   ....[13]....
        /*0090*/ 	.word	0xffffffff


	//----- nvinfo : EIATTR_COOP_GROUP_INSTR_OFFSETS
	.align		4
.L_41:
        /*0094*/ 	.byte	0x04, 0x28
        /*0096*/ 	.short	(.L_43 - .L_42)


	//   ....[0]....
.L_42:
        /*0098*/ 	.word	0x00000080


	//   ....[1]....
        /*009c*/ 	.word	0x000004e0


	//   ....[2]....
        /*00a0*/ 	.word	0x000006b0


	//   ....[3]....
        /*00a4*/ 	.word	0x000007f0


	//   ....[4]....
        /*00a8*/ 	.word	0x000008f0


	//   ....[5]....
        /*00ac*/ 	.word	0x00000a60


	//   ....[6]....
        /*00b0*/ 	.word	0x00000c00


	//   ....[7]....
        /*00b4*/ 	.word	0x00000db0


	//   ....[8]....
        /*00b8*/ 	.word	0x00001fa0


	//   ....[9]....
        /*00bc*/ 	.word	0x00002ed0


	//   ....[10]....
        /*00c0*/ 	.word	0x000030e0


	//   ....[11]....
        /*00c4*/ 	.word	0x00003110


	//   ....[12]....
        /*00c8*/ 	.word	0x00003ae0


	//   ....[13]....
        /*00cc*/ 	.word	0x00003d10


	//----- nvinfo : EIATTR_VRC_CTA_INIT_COUNT
	.align		4
.L_43:
        /*00d0*/ 	.byte	0x02, 0x4a
        /*00d2*/ 	.byte	0x80
	.zero		1


	//----- nvinfo : EIATTR_SYSCALL_OFFSETS
	.align		4
        /*00d4*/ 	.byte	0x04, 0x46
        /*00d6*/ 	.short	(.L_45 - .L_44)


	//   ....[0]....
.L_44:
        /*00d8*/ 	.word	0x000053a0


	//   ....[1]....
        /*00dc*/ 	.word	0x000054e0


	//   ....[2]....
        /*00e0*/ 	.word	0x00005c60


	//----- nvinfo : EIATTR_MBARRIER_INSTR_OFFSETS
	.align		4
.L_45:
        /*00e4*/ 	.byte	0x04, 0x39
        /*00e6*/ 	.short	(.L_47 - .L_46)


	//   ....[0]....
.L_46:
        /*00e8*/ 	.word	0x00000600
        /*00ec*/ 	.word	0x000000ff
        /*00f0*/ 	.word	0x00000000
        /*00f4*/ 	.short	0x0100
        /*00f6*/ 	.byte	0x04
	.zero		1


	//   ....[1]....
        /*00f8*/ 	.word	0x00000610
        /*00fc*/ 	.word	0x000000ff
        /*0100*/ 	.word	0x00000028
        /*0104*/ 	.short	0x0100
        /*0106*/ 	.byte	0x04
	.zero		1


	//   ....[2]....
        /*0108*/ 	.word	0x00000620
        /*010c*/ 	.word	0x000000ff
        /*0110*/ 	.word	0x00000008
        /*0114*/ 	.short	0x0100
        /*0116*/ 	.byte	0x04
	.zero		1


	//   ....[3]....
        /*0118*/ 	.word	0x00000630
        /*011c*/ 	.word	0x000000ff
        /*0120*/ 	.word	0x00000030
        /*0124*/ 	.short	0x0100
        /*0126*/ 	.byte	0x04
	.zero		1


	//   ....[4]....
        /*0128*/ 	.word	0x00000640
        /*012c*/ 	.word	0x000000ff
        /*0130*/ 	.word	0x00000010
        /*0134*/ 	.short	0x0100
        /*0136*/ 	.byte	0x04
	.zero		1


	//   ....[5]....
        /*0138*/ 	.word	0x00000650
        /*013c*/ 	.word	0x000000ff
        /*0140*/ 	.word	0x00000038
        /*0144*/ 	.short	0x0100
        /*0146*/ 	.byte	0x04
	.zero		1


	//   ....[6]....
        /*0148*/ 	.word	0x00000660
        /*014c*/ 	.word	0x000000ff
        /*0150*/ 	.word	0x00000018
        /*0154*/ 	.short	0x0100
        /*0156*/ 	.byte	0x04
	.zero		1


	//   ....[7]....
        /*0158*/ 	.word	0x00000670
        /*015c*/ 	.word	0x000000ff
        /*0160*/ 	.word	0x00000040
        /*0164*/ 	.short	0x0100
        /*0166*/ 	.byte	0x04
	.zero		1


	//   ....[8]....
        /*0168*/ 	.word	0x00000680
        /*016c*/ 	.word	0x000000ff
        /*0170*/ 	.word	0x00000020
        /*0174*/ 	.short	0x0100
        /*0176*/ 	.byte	0x04
	.zero		1


	//   ....[9]....
        /*0178*/ 	.word	0x00000690
        /*017c*/ 	.word	0x000000ff
        /*0180*/ 	.word	0x00000048
        /*0184*/ 	.short	0x0100
        /*0186*/ 	.byte	0x04
	.zero		1


	//   ....[10]....
        /*0188*/ 	.word	0x000007c0
        /*018c*/ 	.word	0x000000ff
        /*0190*/ 	.word	0x00000050
        /*0194*/ 	.short	0x0100
        /*0196*/ 	.byte	0x04
	.zero		1


	//   ....[11]....
        /*0198*/ 	.word	0x000007d0
        /*019c*/ 	.word	0x000000ff
        /*01a0*/ 	.word	0x00000058
        /*01a4*/ 	.short	0x0100
        /*01a6*/ 	.byte	0x04
	.zero		1


	//   ....[12]....
        /*01a8*/ 	.word	0x000008c0
        /*01ac*/ 	.word	0x000000ff
        /*01b0*/ 	.word	0x00000060
        /*01b4*/ 	.short	0x0100
        /*01b6*/ 	.byte	0x06
	.zero		1


	//   ....[13]....
        /*01b8*/ 	.word	0x000008d0
        /*01bc*/ 	.word	0x000000ff
        /*01c0*/ 	.word	0x00000068
        /*01c4*/ 	.short	0x0100
        /*01c6*/ 	.byte	0x06
	.zero		1


	//   ....[14]....
        /*01c8*/ 	.word	0x00000a10
        /*01cc*/ 	.word	0x000000ff
        /*01d0*/ 	.word	0x00000070
        /*01d4*/ 	.short	0x0100
        /*01d6*/ 	.byte	0x06
	.zero		1


	//   ....[15]....
        /*01d8*/ 	.word	0x00000a20
        /*01dc*/ 	.word	0x000000ff
        /*01e0*/ 	.word	0x00000080
        /*01e4*/ 	.short	0x0100
        /*01e6*/ 	.byte	0x06
	.zero		1


	//   ....[16]....
        /*01e8*/ 	.word	0x00000a30
        /*01ec*/ 	.word	0x000000ff
        /*01f0*/ 	.word	0x00000078
        /*01f4*/ 	.short	0x0100
        /*01f6*/ 	.byte	0x06
	.zero		1


	//   ....[17]....
        /*01f8*/ 	.word	0x00000a40
        /*01fc*/ 	.word	0x000000ff
        /*0200*/ 	.word	0x00000088
        /*0204*/ 	.short	0x0100
        /*0206*/ 	.byte	0x06
	.zero		1


	//   ....[18]....
        /*0208*/ 	.word	0x00000b70
        /*020c*/ 	.word	0x000000ff
        /*0210*/ 	.word	0x00000090
        /*0214*/ 	.short	0x0100
        /*0216*/ 	.byte	0x04
	.zero		1


	//   ....[19]....
        /*0218*/ 	.word	0x00000b80
        /*021c*/ 	.word	0x000000ff
        /*0220*/ 	.word	0x000000b0
        /*0224*/ 	.short	0x0100
        /*0226*/ 	.byte	0x04
	.zero		1


	//   ....[20]....
        /*0228*/ 	.word	0x00000b90
        /*022c*/ 	.word	0x000000ff
        /*0230*/ 	.word	0x00000098
        /*0234*/ 	.short	0x0100
        /*0236*/ 	.byte	0x04
	.zero		1


	//   ....[21]....
        /*0238*/ 	.word	0x00000ba0
        /*023c*/ 	.word	0x000000ff
        /*0240*/ 	.word	0x000000b8
        /*0244*/ 	.short	0x0100
        /*0246*/ 	.byte	0x04
	.zero		1


	//   ....[22]....
        /*0248*/ 	.word	0x00000bb0
        /*024c*/ 	.word	0x000000ff
        /*0250*/ 	.word	0x000000a0
        /*0254*/ 	.short	0x0100
        /*0256*/ 	.byte	0x04
	.zero		1


	//   ....[23]....
        /*0258*/ 	.word	0x00000bc0
        /*025c*/ 	.word	0x000000ff
        /*0260*/ 	.word	0x000000c0
        /*0264*/ 	.short	0x0100
        /*0266*/ 	.byte	0x04
	.zero		1


	//   ....[24]....
        /*0268*/ 	.word	0x00000bd0
        /*026c*/ 	.word	0x000000ff
        /*0270*/ 	.word	0x000000a8
        /*0274*/ 	.short	0x0100
        /*0276*/ 	.byte	0x04
	.zero		1


	//   ....[25]....
        /*0278*/ 	.word	0x00000be0
        /*027c*/ 	.word	0x000000ff
        /*0280*/ 	.word	0x000000c8
        /*0284*/ 	.short	0x0100
        /*0286*/ 	.byte	0x04
	.zero		1


	//   ....[26]....
        /*0288*/ 	.word	0x00000cd0
        /*028c*/ 	.word	0x000000ff
        /*0290*/ 	.word	0x000000d0
        /*0294*/ 	.short	0x0100
        /*0296*/ 	.byte	0x04
	.zero		1


	//   ....[27]....
        /*0298*/ 	.word	0x00000ce0
        /*029c*/ 	.word	0x000000ff
        /*02a0*/ 	.word	0x000000e0
        /*02a4*/ 	.short	0x0100
        /*02a6*/ 	.byte	0x04
	.zero		1


	//   ....[28]....
        /*02a8*/ 	.word	0x00000cf0
        /*02ac*/ 	.word	0x000000ff
        /*02b0*/ 	.word	0x000000d8
        /*02b4*/ 	.short	0x0100
        /*02b6*/ 	.byte	0x04
	.zero		1


	//   ....[29]....
        /*02b8*/ 	.word	0x00000d00
        /*02bc*/ 	.word	0x000000ff
        /*02c0*/ 	.word	0x000000e8
        /*02c4*/ 	.short	0x0100
        /*02c6*/ 	.byte	0x04
	.zero		1


	//   ....[30]....
        /*02c8*/ 	.word	0x00001820
        /*02cc*/ 	.word	0x00000000
        /*02d0*/ 	.word	0x000000e0
        /*02d4*/ 	.short	0x010a
        /*02d6*/ 	.byte	0xff
	.zero		1


	//   ....[31]....
        /*02d8*/ 	.word	0x00001850
        /*02dc*/ 	.word	0x00000000
        /*02e0*/ 	.word	0x000000d0
        /*02e4*/ 	.short	0x0101
        /*02e6*/ 	.byte	0xff
	.zero		1


	//   ....[32]....
        /*02e8*/ 	.word	0x00001920
        /*02ec*/ 	.word	0x000000ff
        /*02f0*/ 	.word	0x00000028
        /*02f4*/ 	.short	0x010a
        /*02f6*/ 	.byte	0x04
	.zero		1


	//   ....[33]....
        /*02f8*/ 	.word	0x000019a0
        /*02fc*/ 	.word	0x000000ff
        /*0300*/ 	.word	0x00000028
        /*0304*/ 	.short	0x010a
        /*0306*/ 	.byte	0x21
	.zero		1


	//   ....[34]....
        /*0308*/ 	.word	0x00001b40
        /*030c*/ 	.word	0x000000ff
        /*0310*/ 	.word	0x00000028
        /*0314*/ 	.short	0x010a
        /*0316*/ 	.byte	0x08
	.zero		1


	//   ....[35]....
        /*0318*/ 	.word	0x00001c50
        /*031c*/ 	.word	0x000000ff
        /*0320*/ 	.word	0x00000068
        /*0324*/ 	.short	0x0101
        /*0326*/ 	.byte	0x06
	.zero		1


	//   ....[36]....
        /*0328*/ 	.word	0x00001c70
        /*032c*/ 	.word	0x000000ff
        /*0330*/ 	.word	0x00000028
        /*0334*/ 	.short	0x010a
        /*0336*/ 	.byte	0x04
	.zero		1


	//   ....[37]....
        /*0338*/ 	.word	0x00001cf0
        /*033c*/ 	.word	0x000000ff
        /*0340*/ 	.word	0x00000028
        /*0344*/ 	.short	0x010a
        /*0346*/ 	.byte	0x11
	.zero		1


	//   ....[38]....
        /*0348*/ 	.word	0x00001e90
        /*034c*/ 	.word	0x000000ff
        /*0350*/ 	.word	0x00000028
        /*0354*/ 	.short	0x010a
        /*0356*/ 	.byte	0x07
	.zero		1


	//   ....[39]....
        /*0358*/ 	.word	0x00001fd0
        /*035c*/ 	.word	0x00000003
        /*0360*/ 	.word	0x00000070
        /*0364*/ 	.short	0x010a
        /*0366*/ 	.byte	0xff
	.zero		1


	//   ....[40]....
        /*0368*/ 	.word	0x00002120
        /*036c*/ 	.word	0x00000000
        /*0370*/ 	.word	0x00000000
        /*0374*/ 	.short	0x0101
        /*0376*/ 	.byte	0xff
	.zero		1


	//   ....[41]....
        /*0378*/ 	.word	0x000026c0
        /*037c*/ 	.word	0x000000ff
        /*0380*/ 	.word	0x00000000
        /*0384*/ 	.short	0x010a
        /*0386*/ 	.byte	0x04
	.zero		1


	//   ....[42]....
        /*0388*/ 	.word	0x00002750
        /*038c*/ 	.word	0x000000ff
        /*0390*/ 	.word	0x00000000
        /*0394*/ 	.short	0x010a
        /*0396*/ 	.byte	0x05
	.zero		1


	//   ....[43]....
        /*0398*/ 	.word	0x000027e0
        /*039c*/ 	.word	0x000000ff
        /*03a0*/ 	.word	0x00000000
        /*03a4*/ 	.short	0x010a
        /*03a6*/ 	.byte	0x05
	.zero		1


	//   ....[44]....
        /*03a8*/ 	.word	0x00002870
        /*03ac*/ 	.word	0x000000ff
        /*03b0*/ 	.word	0x00000000
        /*03b4*/ 	.short	0x010a
        /*03b6*/ 	.byte	0x05
	.zero		1


	//   ....[45]....
        /*03b8*/ 	.word	0x00002910
        /*03bc*/ 	.word	0x00000000
        /*03c0*/ 	.word	0x00000000
        /*03c4*/ 	.short	0x010a
        /*03c6*/ 	.byte	0xff
	.zero		1


	//   ....[46]....
        /*03c8*/ 	.word	0x00002a30
        /*03cc*/ 	.word	0x00000002
        /*03d0*/ 	.word	0x000000d0
        /*03d4*/ 	.short	0x010a
        /*03d6*/ 	.byte	0xff
	.zero		1


	//   ....[47]....
        /*03d8*/ 	.word	0x00002aa0
        /*03dc*/ 	.word	0x00000002
        /*03e0*/ 	.word	0x00000000
        /*03e4*/ 	.short	0x0101
        /*03e6*/ 	.byte	0xff
	.zero		1


	//   ....[48]....
        /*03e8*/ 	.word	0x00002ac0
        /*03ec*/ 	.word	0x000000ff
        /*03f0*/ 	.word	0x00000080
        /*03f4*/ 	.short	0x010a
        /*03f6*/ 	.byte	0x04
	.zero		1


	//   ....[49]....
        /*03f8*/ 	.word	0x00002be0
        /*03fc*/ 	.word	0x00000002
        /*0400*/ 	.word	0x00000070
        /*0404*/ 	.short	0x010a
        /*0406*/ 	.byte	0xff
	.zero		1


	//   ....[50]....
        /*0408*/ 	.word	0x00002ce0
        /*040c*/ 	.word	0x00000002
        /*0410*/ 	.word	0x00000000
        /*0414*/ 	.short	0x0101
        /*0416*/ 	.byte	0xff
	.zero		1


	//   ....[51]....
        /*0418*/ 	.word	0x00002d70
        /*041c*/ 	.word	0x000000ff
        /*0420*/ 	.word	0x00000080
        /*0424*/ 	.short	0x0106
        /*0426*/ 	.byte	0x04
	.zero		1


	//   ....[52]....
        /*0428*/ 	.word	0x00002d90
        /*042c*/ 	.word	0x000000ff
        /*0430*/ 	.word	0x00000080
        /*0434*/ 	.short	0x010a
        /*0436*/ 	.byte	0x04
	.zero		1


	//   ....[53]....
        /*0438*/ 	.word	0x00002e20
        /*043c*/ 	.word	0x000000ff
        /*0440*/ 	.word	0x00000080
        /*0444*/ 	.short	0x0106
        /*0446*/ 	.byte	0x07
	.zero		1


	//   ....[54]....
        /*0448*/ 	.word	0x00002e60
        /*044c*/ 	.word	0x00000000
        /*0450*/ 	.word	0x00000080
        /*0454*/ 	.short	0x010a
        /*0456*/ 	.byte	0xff
	.zero		1


	//   ....[55]....
        /*0458*/ 	.word	0x00003370
        /*045c*/ 	.word	0x00000000
        /*0460*/ 	.word	0x00000070
        /*0464*/ 	.short	0x010a
        /*0466*/ 	.byte	0xff
	.zero		1


	//   ....[56]....
        /*0468*/ 	.word	0x00003470
        /*046c*/ 	.word	0x00000003
        /*0470*/ 	.word	0x00000000
        /*0474*/ 	.short	0x0101
        /*0476*/ 	.byte	0xff
	.zero		1


	//   ....[57]....
        /*0478*/ 	.word	0x00003480
        /*047c*/ 	.word	0x000000ff
        /*0480*/ 	.word	0x00000000
        /*0484*/ 	.short	0x010a
        /*0486*/ 	.byte	0x04
	.zero		1


	//   ....[58]....
        /*0488*/ 	.word	0x00003500
        /*048c*/ 	.word	0x000000ff
        /*0490*/ 	.word	0x000000b0
        /*0494*/ 	.short	0x010a
        /*0496*/ 	.byte	0x17
	.zero		1


	//   ....[59]....
        /*0498*/ 	.word	0x000035e0
        /*049c*/ 	.word	0x000000ff
        /*04a0*/ 	.word	0x00000000
        /*04a4*/ 	.short	0x010a
        /*04a6*/ 	.byte	0x05
	.zero		1


	//   ....[60]....
        /*04a8*/ 	.word	0x00003720
        /*04ac*/ 	.word	0x000000ff
        /*04b0*/ 	.word	0x00000000
        /*04b4*/ 	.short	0x010a
        /*04b6*/ 	.byte	0x04
	.zero		1


	//   ....[61]....
        /*04b8*/ 	.word	0x00003910
        /*04bc*/ 	.word	0x000000ff
        /*04c0*/ 	.word	0x00000000
        /*04c4*/ 	.short	0x010a
        /*04c6*/ 	.byte	0x04
	.zero		1


	//   ....[62]....
        /*04c8*/ 	.word	0x000039a0
        /*04cc*/ 	.word	0x000000ff
        /*04d0*/ 	.word	0x00000000
        /*04d4*/ 	.short	0x010a
        /*04d6*/ 	.byte	0x05
	.zero		1


	//   ....[63]....
        /*04d8*/ 	.word	0x00003a30
        /*04dc*/ 	.word	0x000000ff
        /*04e0*/ 	.word	0x00000000
        /*04e4*/ 	.short	0x010a
        /*04e6*/ 	.byte	0x05
	.zero		1


	//   ....[64]....
        /*04e8*/ 	.word	0x00003ac0
        /*04ec*/ 	.word	0x000000ff
        /*04f0*/ 	.word	0x00000000
        /*04f4*/ 	.short	0x010a
        /*04f6*/ 	.byte	0x04
	.zero		1


	//   ....[65]....
        /*04f8*/ 	.word	0x00003f60
        /*04fc*/ 	.word	0x00000007
        /*0500*/ 	.word	0x00000070
        /*0504*/ 	.short	0x010a
        /*0506*/ 	.byte	0xff
	.zero		1


	//   ....[66]....
        /*0508*/ 	.word	0x000040d0
        /*050c*/ 	.word	0x00000000
        /*0510*/ 	.word	0x00000000
        /*0514*/ 	.short	0x0101
        /*0516*/ 	.byte	0xff
	.zero		1


	//   ....[67]....
        /*0518*/ 	.word	0x00004540
        /*051c*/ 	.word	0x000000ff
        /*0520*/ 	.word	0x00000068
        /*0524*/ 	.short	0x010a
        /*0526*/ 	.byte	0x11
	.zero		1


	//   ....[68]....
        /*0528*/ 	.word	0x000046c0
        /*052c*/ 	.word	0x000000ff
        /*0530*/ 	.word	0x00000058
        /*0534*/ 	.short	0x010a
        /*0536*/ 	.byte	0x11
	.zero		1


	//   ....[69]....
        /*0538*/ 	.word	0x000048d0
        /*053c*/ 	.word	0x000000ff
        /*0540*/ 	.word	0x00000050
        /*0544*/ 	.short	0x010b
        /*0546*/ 	.byte	0x11
	.zero		1


	//   ....[70]....
        /*0548*/ 	.word	0x000048e0
        /*054c*/ 	.word	0x000000ff
        /*0550*/ 	.word	0x00000000
        /*0554*/ 	.short	0x0101
        /*0556*/ 	.byte	0x30
	.zero		1


	//   ....[71]....
        /*0558*/ 	.word	0x00004920
        /*055c*/ 	.word	0x00000000
        /*0560*/ 	.word	0x00000058
        /*0564*/ 	.short	0x010a
        /*0566*/ 	.byte	0xff
	.zero		1


	//   ....[72]....
        /*0568*/ 	.word	0x00004c60
        /*056c*/ 	.word	0x00000003
        /*0570*/ 	.word	0x00000070
        /*0574*/ 	.short	0x010a
        /*0576*/ 	.byte	0xff
	.zero		1


	//   ....[73]....
        /*0578*/ 	.word	0x00004de0
        /*057c*/ 	.word	0x00000000
        /*0580*/ 	.word	0x00000000
        /*0584*/ 	.short	0x0101
        /*0586*/ 	.byte	0xff
	.zero		1


	//   ....[74]....
        /*0588*/ 	.word	0x00005840
        /*058c*/ 	.word	0x000000ff
        /*0590*/ 	.word	0x00000050
        /*0594*/ 	.short	0x010a
        /*0596*/ 	.byte	0x2c
	.zero		1


	//   ....[75]....
        /*0598*/ 	.word	0x00005850
        /*059c*/ 	.word	0x00000016
        /*05a0*/ 	.word	0x00000090
        /*05a4*/ 	.short	0x010a
        /*05a6*/ 	.byte	0xff
	.zero		1


	//   ....[76]....
        /*05a8*/ 	.word	0x00005a00
        /*05ac*/ 	.word	0x000000ff
        /*05b0*/ 	.word	0x00000050
        /*05b4*/ 	.short	0x010a
        /*05b6*/ 	.byte	0x2c
	.zero		1


	//   ....[77]....
        /*05b8*/ 	.word	0x00005ae0
        /*05bc*/ 	.word	0x000000ff
        /*05c0*/ 	.word	0x00000000
        /*05c4*/ 	.short	0x0101
        /*05c6*/ 	.byte	0x04
	.zero		1


	//   ....[78]....
        /*05c8*/ 	.word	0x00005b40
        /*05cc*/ 	.word	0x00000016
        /*05d0*/ 	.word	0x00000090
        /*05d4*/ 	.short	0x010a
        /*05d6*/ 	.byte	0xff
	.zero		1


	//   ....[79]....
        /*05d8*/ 	.word	0x00005eb0
        /*05dc*/ 	.word	0x000000ff
        /*05e0*/ 	.word	0x00000000
        /*05e4*/ 	.short	0x0101
        /*05e6*/ 	.byte	0x04
	.zero		1


	//   ....[80]....
        /*05e8*/ 	.word	0x00006790
        /*05ec*/ 	.word	0x00000000
        /*05f0*/ 	.word	0x000000e0
        /*05f4*/ 	.short	0x010a
        /*05f6*/ 	.byte	0xff
	.zero		1


	//   ....[81]....
        /*05f8*/ 	.word	0x000067f0
        /*05fc*/ 	.word	0x00000000
        /*0600*/ 	.word	0x00000028
        /*0604*/ 	.short	0x010a
        /*0606*/ 	.byte	0xff
	.zero		1


	//   ....[82]....
        /*0608*/ 	.word	0x00006850
        /*060c*/ 	.word	0x00000000
        /*0610*/ 	.word	0x00000028
        /*0614*/ 	.short	0x010a
        /*0616*/ 	.byte	0xff
	.zero		1


	//   ....[83]....
        /*0618*/ 	.word	0x000068a0
        /*061c*/ 	.word	0x00000003
        /*0620*/ 	.word	0x00000070
        /*0624*/ 	.short	0x010a
        /*0626*/ 	.byte	0xff
	.zero		1


	//   ....[84]....
        /*0628*/ 	.word	0x00006900
        /*062c*/ 	.word	0x00000000
        /*0630*/ 	.word	0x00000000
        /*0634*/ 	.short	0x010a
        /*0636*/ 	.byte	0xff
	.zero		1


	//   ....[85]....
        /*0638*/ 	.word	0x00006960
        /*063c*/ 	.word	0x00000000
        /*0640*/ 	.word	0x00000000
        /*0644*/ 	.short	0x010a
        /*0646*/ 	.byte	0xff
	.zero		1


	//   ....[86]....
        /*0648*/ 	.word	0x000069c0
        /*064c*/ 	.word	0x00000000
        /*0650*/ 	.word	0x00000000
        /*0654*/ 	.short	0x010a
        /*0656*/ 	.byte	0xff
	.zero		1


	//   ....[87]....
        /*0658*/ 	.word	0x00006a20
        /*065c*/ 	.word	0x00000000
        /*0660*/ 	.word	0x00000000
        /*0664*/ 	.short	0x010a
        /*0666*/ 	.byte	0xff
	.zero		1


	//   ....[88]....
        /*0668*/ 	.word	0x00006a70
        /*066c*/ 	.word	0x00000002
        /*0670*/ 	.word	0x000000d0
        /*0674*/ 	.short	0x010a
        /*0676*/ 	.byte	0xff
	.zero		1


	//   ....[89]....
        /*0678*/ 	.word	0x00006ad0
        /*067c*/ 	.word	0x00000002
        /*0680*/ 	.word	0x00000080
        /*0684*/ 	.short	0x010a
        /*0686*/ 	.byte	0xff
	.zero		1


	//   ....[90]....
        /*0688*/ 	.word	0x00006b20
        /*068c*/ 	.word	0x00000002
        /*0690*/ 	.word	0x00000070
        /*0694*/ 	.short	0x010a
        /*0696*/ 	.byte	0xff
	.zero		1


	//   ....[91]....
        /*0698*/ 	.word	0x00006b80
        /*069c*/ 	.word	0x00000000
        /*06a0*/ 	.word	0x00000080
        /*06a4*/ 	.short	0x010a
        /*06a6*/ 	.byte	0xff
	.zero		1


	//   ....[92]....
        /*06a8*/ 	.word	0x00006bd0
        /*06ac*/ 	.word	0x00000000
        /*06b0*/ 	.word	0x00000070
        /*06b4*/ 	.short	0x010a
        /*06b6*/ 	.byte	0xff
	.zero		1


	//   ....[93]....
        /*06b8*/ 	.word	0x00006c30
        /*06bc*/ 	.word	0x00000002
        /*06c0*/ 	.word	0x000000b0
        /*06c4*/ 	.short	0x010a
        /*06c6*/ 	.byte	0xff
	.zero		1


	//   ....[94]....
        /*06c8*/ 	.word	0x00006c90
        /*06cc*/ 	.word	0x00000000
        /*06d0*/ 	.word	0x00000000
        /*06d4*/ 	.short	0x010a
        /*06d6*/ 	.byte	0xff
	.zero		1


	//   ....[95]....
        /*06d8*/ 	.word	0x00006cf0
        /*06dc*/ 	.word	0x00000000
        /*06e0*/ 	.word	0x00000000
        /*06e4*/ 	.short	0x010a
        /*06e6*/ 	.byte	0xff
	.zero		1


	//   ....[96]....
        /*06e8*/ 	.word	0x00006d50
        /*06ec*/ 	.word	0x00000000
        /*06f0*/ 	.word	0x00000000
        /*06f4*/ 	.short	0x010a
        /*06f6*/ 	.byte	0xff
	.zero		1


	//   ....[97]....
        /*06f8*/ 	.word	0x00006db0
        /*06fc*/ 	.word	0x00000000
        /*0700*/ 	.word	0x00000000
        /*0704*/ 	.short	0x010a
        /*0706*/ 	.byte	0xff
	.zero		1


	//   ....[98]....
        /*0708*/ 	.word	0x00006e10
        /*070c*/ 	.word	0x00000000
        /*0710*/ 	.word	0x00000000
        /*0714*/ 	.short	0x010a
        /*0716*/ 	.byte	0xff
	.zero		1


	//   ....[99]....
        /*0718*/ 	.word	0x00006e60
        /*071c*/ 	.word	0x00000007
        /*0720*/ 	.word	0x00000070
        /*0724*/ 	.short	0x010a
        /*0726*/ 	.byte	0xff
	.zero		1


	//   ....[100]....
        /*0728*/ 	.word	0x00006ec0
        /*072c*/ 	.word	0x00000000
        /*0730*/ 	.word	0x00000068
        /*0734*/ 	.short	0x010a
        /*0736*/ 	.byte	0xff
	.zero		1


	//   ....[101]....
        /*0738*/ 	.word	0x00006f20
        /*073c*/ 	.word	0x00000000
        /*0740*/ 	.word	0x00000058
        /*0744*/ 	.short	0x010a
        /*0746*/ 	.byte	0xff
	.zero		1


	//   ....[102]....
        /*0748*/ 	.word	0x00006f70
        /*074c*/ 	.word	0x00000003
        /*0750*/ 	.word	0x00000070
        /*0754*/ 	.short	0x010a
        /*0756*/ 	.byte	0xff
	.zero		1


	//   ....[103]....
        /*0758*/ 	.word	0x00006fd0
        /*075c*/ 	.word	0x00000000
        /*0760*/ 	.word	0x00000050
        /*0764*/ 	.short	0x010a
        /*0766*/ 	.byte	0xff
	.zero		1


	//   ....[104]....
        /*0768*/ 	.word	0x00007020
        /*076c*/ 	.word	0x00000016
        /*0770*/ 	.word	0x00000090
        /*0774*/ 	.short	0x010a
        /*0776*/ 	.byte	0xff
	.zero		1


	//----- nvinfo : EIATTR_NUM_MBARRIERS
	.align		4
.L_47:
        /*0778*/ 	.byte	0x03, 0x38
        /*077a*/ 	.short	0x001e


	//----- nvinfo : EIATTR_EXIT_INSTR_OFFSETS
	.align		4
        /*077c*/ 	.byte	0x04, 0x1c
        /*077e*/ 	.short	(.L_49 - .L_48)


	//   ....[0]....
.L_48:
        /*0780*/ 	.word	0x00002940


	//   ....[1]....
        /*0784*/ 	.word	0x00002e30


	//   ....[2]....
        /*0788*/ 	.word	0x00002e90


	//   ....[3]....
        /*078c*/ 	.word	0x00003d20


	//   ....[4]....
        /*0790*/ 	.word	0x00004950


	//   ....[5]....
        /*0794*/ 	.word	0x00004990


	//   ....[6]....
        /*0798*/ 	.word	0x00006780


	//----- nvinfo : EIATTR_MAX_THREADS
	.align		4
.L_49:
        /*079c*/ 	.byte	0x04, 0x05
        /*079e*/ 	.short	(.L_51 - .L_50)
.L_50:
        /*07a0*/ 	.word	0x00000100
        /*07a4*/ 	.word	0x00000001
        /*07a8*/ 	.word	0x00000001


	//----- nvinfo : EIATTR_CRS_STACK_SIZE
	.align		4
.L_51:
        /*07ac*/ 	.byte	0x04, 0x1e
        /*07ae*/ 	.short	(.L_53 - .L_52)
.L_52:
        /*07b0*/ 	.word	0x00000000


	//----- nvinfo : EIATTR_CBANK_PARAM_SIZE
	.align		4
.L_53:
        /*07b4*/ 	.byte	0x03, 0x19
        /*07b6*/ 	.short	0x0800


	//----- nvinfo : EIATTR_PARAM_CBANK
	.align		4
        /*07b8*/ 	.byte	0x04, 0x0a
        /*07ba*/ 	.short	(.L_55 - .L_54)
	.align		4
.L_54:
        /*07bc*/ 	.word	index@(.nv.constant0._ZN7cutlass13device_kernelINS_4gemm6kernel13GemmUniversalIN4cute5tupleIJiiiiEEENS1_10collective13CollectiveMmaINS1_35MainloopSm100TmaUmmaWarpSpecializedILi5ELi2ELi4ENS5_IJNS4_1CILi1EEENSA_ILi2EEESB_EEEEENS5_IJNSA_ILi64EEESF_SF_EEENS_12float_e5m2_tENS5_IJlSB_lEEESH_SI_NS4_8TiledMMAINS4_8MMA_AtomIJNS4_10MMA_TraitsINS4_19SM100_MMA_F8F6F4_SSEJSH_SH_fSF_SF_NS4_17integral_constantINS4_4UMMA5MajorELSP_0EEESQ_NSN_INSO_7ScaleInELSR_0EEESS_EEEEEENS4_6LayoutINS5_IJSB_SB_SB_EEENS5_IJNSA_ILi0EEESX_SX_EEEEENS5_IJNS4_10UnderscoreES10_S10_EEEEENS4_23SM90_TMA_LOAD_MULTICASTENS4_14ComposedLayoutINS4_7SwizzleILi2ELi4ELi3EEENS4_18smem_ptr_flag_bitsILi8EEENSV_INS5_IJNSA_ILi8EEESF_EEENS5_IJSF_SB_EEEEEEEvNS4_8identityENS4_13SM90_TMA_LOADES1D_vS1E_EENS_8epilogue10collective18CollectiveEpilogueINS1H_23Sm100TmaWarpSpecializedILi1ELi1ELi32ELb0ELb0EEEJSG_NS5_IJNSV_ISF_SB_EES1M_EEESH_SI_SH_SI_NS1H_6fusion15FusionCallbacksIS1L_NS1O_17LinearCombinationISH_fSH_fLNS_15FloatRoundStyleE2EEESG_S1N_JEEENS4_5SM1004TMEM4LOAD26SM100_TMEM_LOAD_16dp32b32xES1F_S1D_NS4_39AutoVectorizingCopyWithAssumedAlignmentILi128EEENS4_14SM90_TMA_STOREES1D_S1Z_S1Z_EEEvvEEEEvNT_6ParamsE)
        /*07c0*/ 	.short	0x0380
        /*07c2*/ 	.short	0x0800


	//----- nvinfo : EIATTR_SW_WAR
	.align		4
.L_55:
        /*07c4*/ 	.byte	0x04, 0x36
        /*07c6*/ 	.short	(.L_57 - .L_56)
.L_56:
        /*07c8*/ 	.word	0x00000008
.L_57:


//--------------------- .nv.callgraph             --------------------------
	.section	.nv.callgraph,"",@"SHT_CUDA_CALLGRAPH"
	.align	4
	.sectionentsize	8
	.align		4
        /*0000*/ 	.word	0x00000000
	.align		4
        /*0004*/ 	.word	0xffffffff
	.align		4
        /*0008*/ 	.word	index@(_ZN7cutlass13device_kernelINS_4gemm6kernel13GemmUniversalIN4cute5tupleIJiiiiEEENS1_10collective13CollectiveMmaINS1_35MainloopSm100TmaUmmaWarpSpecializedILi5ELi2ELi4ENS5_IJNS4_1CILi1EEENSA_ILi2EEESB_EEEEENS5_IJNSA_ILi64EEESF_SF_EEENS_12float_e5m2_tENS5_IJlSB_lEEESH_SI_NS4_8TiledMMAINS4_8MMA_AtomIJNS4_10MMA_TraitsINS4_19SM100_MMA_F8F6F4_SSEJSH_SH_fSF_SF_NS4_17integral_constantINS4_4UMMA5MajorELSP_0EEESQ_NSN_INSO_7ScaleInELSR_0EEESS_EEEEEENS4_6LayoutINS5_IJSB_SB_SB_EEENS5_IJNSA_ILi0EEESX_SX_EEEEENS5_IJNS4_10UnderscoreES10_S10_EEEEENS4_23SM90_TMA_LOAD_MULTICASTENS4_14ComposedLayoutINS4_7SwizzleILi2ELi4ELi3EEENS4_18smem_ptr_flag_bitsILi8EEENSV_INS5_IJNSA_ILi8EEESF_EEENS5_IJSF_SB_EEEEEEEvNS4_8identityENS4_13SM90_TMA_LOADES1D_vS1E_EENS_8epilogue10collective18CollectiveEpilogueINS1H_23Sm100TmaWarpSpecializedILi1ELi1ELi32ELb0ELb0EEEJSG_NS5_IJNSV_ISF_SB_EES1M_EEESH_SI_SH_SI_NS1H_6fusion15FusionCallbacksIS1L_NS1O_17LinearCombinationISH_fSH_fLNS_15FloatRoundStyleE2EEESG_S1N_JEEENS4_5SM1004TMEM4LOAD26SM100_TMEM_LOAD_16dp32b32xES1F_S1D_NS4_39AutoVectorizingCopyWithAssumedAlignmentILi128EEENS4_14SM90_TMA_STOREES1D_S1Z_S1Z_EEEvvEEEEvNT_6ParamsE)
	.align		4
        /*000c*/ 	.word	index@(__assertfail)
	.align		4
        /*0010*/ 	.word	0x00000000
	.align		4
        /*0014*/ 	.word	0xfffffffe
	.align		4
        /*0018*/ 	.word	0x00000000
	.align		4
        /*001c*/ 	.word	0xfffffffd
	.align		4
        /*0020*/ 	.word	0x00000000
	.align		4
        /*0024*/ 	.word	0xfffffffc


//--------------------- .nv.constant4             --------------------------
	.section	.nv.constant4,"a",@progbits
	.align	8
	.align		8
.nv.constant4:
        /*0000*/ 	.dword	__assertfail
	.align		8
        /*0008*/ 	.dword	__unnamed_1
	.align		8
        /*0010*/ 	.dword	__unnamed_2
	.align		8
        /*0018*/ 	.dword	_ZN39_INTERNAL_9a59c758_4_k_cu_2da3c6e0_95184cuda3std3__45__cpo5beginE
	.align		8
        /*0020*/ 	.dword	_ZN39_INTERNAL_9a59c758_4_k_cu_2da3c6e0_95184cuda3std3__45__cpo3endE
	.align		8
        /*0028*/ 	.dword	_ZN39_INTERNAL_9a59c758_4_k_cu_2da3c6e0_95184cuda3std3__45__cpo6cbeginE
	.align		8
        /*0030*/ 	.dword	_ZN39_INTERNAL_9a59c758_4_k_cu_2da3c6e0_95184cuda3std3__45__cpo4cendE
	.align		8
        /*0038*/ 	.dword	_ZN39_INTERNAL_9a59c758_4_k_cu_2da3c6e0_95184cuda3std3__441_GLOBAL__N__9a59c758_4_k_cu_2da3c6e0_95186ignoreE
	.align		8
        /*0040*/ 	.dword	_ZN39_INTERNAL_9a59c758_4_k_cu_2da3c6e0_95184cuda3std3__419piecewise_constructE
	.align		8
        /*0048*/ 	.dword	_ZN39_INTERNAL_9a59c758_4_k_cu_2da3c6e0_95184cuda3std3__48in_placeE
	.align		8
        /*0050*/ 	.dword	_ZN39_INTERNAL_9a59c758_4_k_cu_2da3c6e0_95184cuda3std6ranges3__45__cpo4swapE
	.align		8
        /*0058*/ 	.dword	_ZN39_INTERNAL_9a59c758_4_k_cu_2da3c6e0_95184cuda3std6ranges3__45__cpo9iter_moveE
	.align		8
        /*0060*/ 	.dword	_ZN39_INTERNAL_9a59c758_4_k_cu_2da3c6e0_95184cute7productE
	.align		8
        /*0068*/ 	.dword	_ZN39_INTERNAL_9a59c758_4_k_cu_2da3c6e0_95184cute1_E
	.align		8
        /*0070*/ 	.dword	$str$25
	.align		8
        /*0078*/ 	.dword	$str$26
	.align		8
        /*0080*/ 	.dword	$str$27
	.align		8
        /*0088*/ 	.dword	$str$28


//--------------------- .text._ZN7cutlass13device_kernelINS_4gemm6kernel13GemmUniversalIN4cute5tupleIJiiiiEEENS1_10collective13CollectiveMmaINS1_35MainloopSm100TmaUmmaWarpSpecializedILi5ELi2ELi4ENS5_IJNS4_1CILi1EEENSA_ILi2EEESB_EEEEENS5_IJNSA_ILi64EEESF_SF_EEENS_12float_e5m2_tENS5_IJlSB_lEEESH_SI_NS4_8TiledMMAINS4_8MMA_AtomIJNS4_10MMA_TraitsINS4_19SM100_MMA_F8F6F4_SSEJSH_SH_fSF_SF_NS4_17integral_constantINS4_4UMMA5MajorELSP_0EEESQ_NSN_INSO_7ScaleInELSR_0EEESS_EEEEEENS4_6LayoutINS5_IJSB_SB_SB_EEENS5_IJNSA_ILi0EEESX_SX_EEEEENS5_IJNS4_10UnderscoreES10_S10_EEEEENS4_23SM90_TMA_LOAD_MULTICASTENS4_14ComposedLayoutINS4_7SwizzleILi2ELi4ELi3EEENS4_18smem_ptr_flag_bitsILi8EEENSV_INS5_IJNSA_ILi8EEESF_EEENS5_IJSF_SB_EEEEEEEvNS4_8identityENS4_13SM90_TMA_LOADES1D_vS1E_EENS_8epilogue10collective18CollectiveEpilogueINS1H_23Sm100TmaWarpSpecializedILi1ELi1ELi32ELb0ELb0EEEJSG_NS5_IJNSV_ISF_SB_EES1M_EEESH_SI_SH_SI_NS1H_6fusion15FusionCallbacksIS1L_NS1O_17LinearCombinationISH_fSH_fLNS_15FloatRoundStyleE2EEESG_S1N_JEEENS4_5SM1004TMEM4LOAD26SM100_TMEM_LOAD_16dp32b32xES1F_S1D_NS4_39AutoVectorizingCopyWithAssumedAlignmentILi128EEENS4_14SM90_TMA_STOREES1D_S1Z_S1Z_EEEvvEEEEvNT_6ParamsE --------------------------
	.section	.text._ZN7cutlass13device_kernelINS_4gemm6kernel13GemmUniversalIN4cute5tupleIJiiiiEEENS1_10collective13CollectiveMmaINS1_35MainloopSm100TmaUmmaWarpSpecializedILi5ELi2ELi4ENS5_IJNS4_1CILi1EEENSA_ILi2EEESB_EEEEENS5_IJNSA_ILi64EEESF_SF_EEENS_12float_e5m2_tENS5_IJlSB_lEEESH_SI_NS4_8TiledMMAINS4_8MMA_AtomIJNS4_10MMA_TraitsINS4_19SM100_MMA_F8F6F4_SSEJSH_SH_fSF_SF_NS4_17integral_constantINS4_4UMMA5MajorELSP_0EEESQ_NSN_INSO_7ScaleInELSR_0EEESS_EEEEEENS4_6LayoutINS5_IJSB_SB_SB_EEENS5_IJNSA_ILi0EEESX_SX_EEEEENS5_IJNS4_10UnderscoreES10_S10_EEEEENS4_23SM90_TMA_LOAD_MULTICASTENS4_14ComposedLayoutINS4_7SwizzleILi2ELi4ELi3EEENS4_18smem_ptr_flag_bitsILi8EEENSV_INS5_IJNSA_ILi8EEESF_EEENS5_IJSF_SB_EEEEEEEvNS4_8identityENS4_13SM90_TMA_LOADES1D_vS1E_EENS_8epilogue10collective18CollectiveEpilogueINS1H_23Sm100TmaWarpSpecializedILi1ELi1ELi32ELb0ELb0EEEJSG_NS5_IJNSV_ISF_SB_EES1M_EEESH_SI_SH_SI_NS1H_6fusion15FusionCallbacksIS1L_NS1O_17LinearCombinationISH_fSH_fLNS_15FloatRoundStyleE2EEESG_S1N_JEEENS4_5SM1004TMEM4LOAD26SM100_TMEM_LOAD_16dp32b32xES1F_S1D_NS4_39AutoVectorizingCopyWithAssumedAlignmentILi128EEENS4_14SM90_TMA_STOREES1D_S1Z_S1Z_EEEvvEEEEvNT_6ParamsE,"ax",@progbits
	.align	128
.text._ZN7cutlass13device_kernelINS_4gemm6kernel13GemmUniversalIN4cute5tupleIJiiiiEEENS1_10collective13CollectiveMmaINS1_35MainloopSm100TmaUmmaWarpSpecializedILi5ELi2ELi4ENS5_IJNS4_1CILi1EEENSA_ILi2EEESB_EEEEENS5_IJNSA_ILi64EEESF_SF_EEENS_12float_e5m2_tENS5_IJlSB_lEEESH_SI_NS4_8TiledMMAINS4_8MMA_AtomIJNS4_10MMA_TraitsINS4_19SM100_MMA_F8F6F4_SSEJSH_SH_fSF_SF_NS4_17integral_constantINS4_4UMMA5MajorELSP_0EEESQ_NSN_INSO_7ScaleInELSR_0EEESS_EEEEEENS4_6LayoutINS5_IJSB_SB_SB_EEENS5_IJNSA_ILi0EEESX_SX_EEEEENS5_IJNS4_10UnderscoreES10_S10_EEEEENS4_23SM90_TMA_LOAD_MULTICASTENS4_14ComposedLayoutINS4_7SwizzleILi2ELi4ELi3EEENS4_18smem_ptr_flag_bitsILi8EEENSV_INS5_IJNSA_ILi8EEESF_EEENS5_IJSF_SB_EEEEEEEvNS4_8identityENS4_13SM90_TMA_LOADES1D_vS1E_EENS_8epilogue10collective18CollectiveEpilogueINS1H_23Sm100TmaWarpSpecializedILi1ELi1ELi32ELb0ELb0EEEJSG_NS5_IJNSV_ISF_SB_EES1M_EEESH_SI_SH_SI_NS1H_6fusion15FusionCallbacksIS1L_NS1O_17LinearCombinationISH_fSH_fLNS_15FloatRoundStyleE2EEESG_S1N_JEEENS4_5SM1004TMEM4LOAD26SM100_TMEM_LOAD_16dp32b32xES1F_S1D_NS4_39AutoVectorizingCopyWithAssumedAlignmentILi128EEENS4_14SM90_TMA_STOREES1D_S1Z_S1Z_EEEvvEEEEvNT_6ParamsE:
        .type           _ZN7cutlass13device_kernelINS_4gemm6kernel13GemmUniversalIN4cute5tupleIJiiiiEEENS1_10collective13CollectiveMmaINS1_35MainloopSm100TmaUmmaWarpSpecializedILi5ELi2ELi4ENS5_IJNS4_1CILi1EEENSA_ILi2EEESB_EEEEENS5_IJNSA_ILi64EEESF_SF_EEENS_12float_e5m2_tENS5_IJlSB_lEEESH_SI_NS4_8TiledMMAINS4_8MMA_AtomIJNS4_10MMA_TraitsINS4_19SM100_MMA_F8F6F4_SSEJSH_SH_fSF_SF_NS4_17integral_constantINS4_4UMMA5MajorELSP_0EEESQ_NSN_INSO_7ScaleInELSR_0EEESS_EEEEEENS4_6LayoutINS5_IJSB_SB_SB_EEENS5_IJNSA_ILi0EEESX_SX_EEEEENS5_IJNS4_10UnderscoreES10_S10_EEEEENS4_23SM90_TMA_LOAD_MULTICASTENS4_14ComposedLayoutINS4_7SwizzleILi2ELi4ELi3EEENS4_18smem_ptr_flag_bitsILi8EEENSV_INS5_IJNSA_ILi8EEESF_EEENS5_IJSF_SB_EEEEEEEvNS4_8identityENS4_13SM90_TMA_LOADES1D_vS1E_EENS_8epilogue10collective18CollectiveEpilogueINS1H_23Sm100TmaWarpSpecializedILi1ELi1ELi32ELb0ELb0EEEJSG_NS5_IJNSV_ISF_SB_EES1M_EEESH_SI_SH_SI_NS1H_6fusion15FusionCallbacksIS1L_NS1O_17LinearCombinationISH_fSH_fLNS_15FloatRoundStyleE2EEESG_S1N_JEEENS4_5SM1004TMEM4LOAD26SM100_TMEM_LOAD_16dp32b32xES1F_S1D_NS4_39AutoVectorizingCopyWithAssumedAlignmentILi128EEENS4_14SM90_TMA_STOREES1D_S1Z_S1Z_EEEvvEEEEvNT_6ParamsE,@function
        .size           _ZN7cutlass13device_kernelINS_4gemm6kernel13GemmUniversalIN4cute5tupleIJiiiiEEENS1_10collective13CollectiveMmaINS1_35MainloopSm100TmaUmmaWarpSpecializedILi5ELi2ELi4ENS5_IJNS4_1CILi1EEENSA_ILi2EEESB_EEEEENS5_IJNSA_ILi64EEESF_SF_EEENS_12float_e5m2_tENS5_IJlSB_lEEESH_SI_NS4_8TiledMMAINS4_8MMA_AtomIJNS4_10MMA_TraitsINS4_19SM100_MMA_F8F6F4_SSEJSH_SH_fSF_SF_NS4_17integral_constantINS4_4UMMA5MajorELSP_0EEESQ_NSN_INSO_7ScaleInELSR_0EEESS_EEEEEENS4_6LayoutINS5_IJSB_SB_SB_EEENS5_IJNSA_ILi0EEESX_SX_EEEEENS5_IJNS4_10UnderscoreES10_S10_EEEEENS4_23SM90_TMA_LOAD_MULTICASTENS4_14ComposedLayoutINS4_7SwizzleILi2ELi4ELi3EEENS4_18smem_ptr_flag_bitsILi8EEENSV_INS5_IJNSA_ILi8EEESF_EEENS5_IJSF_SB_EEEEEEEvNS4_8identityENS4_13SM90_TMA_LOADES1D_vS1E_EENS_8epilogue10collective18CollectiveEpilogueINS1H_23Sm100TmaWarpSpecializedILi1ELi1ELi32ELb0ELb0EEEJSG_NS5_IJNSV_ISF_SB_EES1M_EEESH_SI_SH_SI_NS1H_6fusion15FusionCallbacksIS1L_NS1O_17LinearCombinationISH_fSH_fLNS_15FloatRoundStyleE2EEESG_S1N_JEEENS4_5SM1004TMEM4LOAD26SM100_TMEM_LOAD_16dp32b32xES1F_S1D_NS4_39AutoVectorizingCopyWithAssumedAlignmentILi128EEENS4_14SM90_TMA_STOREES1D_S1Z_S1Z_EEEvvEEEEvNT_6ParamsE,(.L_x_138 - _ZN7cutlass13device_kernelINS_4gemm6kernel13GemmUniversalIN4cute5tupleIJiiiiEEENS1_10collective13CollectiveMmaINS1_35MainloopSm100TmaUmmaWarpSpecializedILi5ELi2ELi4ENS5_IJNS4_1CILi1EEENSA_ILi2EEESB_EEEEENS5_IJNSA_ILi64EEESF_SF_EEENS_12float_e5m2_tENS5_IJlSB_lEEESH_SI_NS4_8TiledMMAINS4_8MMA_AtomIJNS4_10MMA_TraitsINS4_19SM100_MMA_F8F6F4_SSEJSH_SH_fSF_SF_NS4_17integral_constantINS4_4UMMA5MajorELSP_0EEESQ_NSN_INSO_7ScaleInELSR_0EEESS_EEEEEENS4_6LayoutINS5_IJSB_SB_SB_EEENS5_IJNSA_ILi0EEESX_SX_EEEEENS5_IJNS4_10UnderscoreES10_S10_EEEEENS4_23SM90_TMA_LOAD_MULTICASTENS4_14ComposedLayoutINS4_7SwizzleILi2ELi4ELi3EEENS4_18smem_ptr_flag_bitsILi8EEENSV_INS5_IJNSA_ILi8EEESF_EEENS5_IJSF_SB_EEEEEEEvNS4_8identityENS4_13SM90_TMA_LOADES1D_vS1E_EENS_8epilogue10collective18CollectiveEpilogueINS1H_23Sm100TmaWarpSpecializedILi1ELi1ELi32ELb0ELb0EEEJSG_NS5_IJNSV_ISF_SB_EES1M_EEESH_SI_SH_SI_NS1H_6fusion15FusionCallbacksIS1L_NS1O_17LinearCombinationISH_fSH_fLNS_15FloatRoundStyleE2EEESG_S1N_JEEENS4_5SM1004TMEM4LOAD26SM100_TMEM_LOAD_16dp32b32xES1F_S1D_NS4_39AutoVectorizingCopyWithAssumedAlignmentILi128EEENS4_14SM90_TMA_STOREES1D_S1Z_S1Z_EEEvvEEEEvNT_6ParamsE)
        .other          _ZN7cutlass13device_kernelINS_4gemm6kernel13GemmUniversalIN4cute5tupleIJiiiiEEENS1_10collective13CollectiveMmaINS1_35MainloopSm100TmaUmmaWarpSpecializedILi5ELi2ELi4ENS5_IJNS4_1CILi1EEENSA_ILi2EEESB_EEEEENS5_IJNSA_ILi64EEESF_SF_EEENS_12float_e5m2_tENS5_IJlSB_lEEESH_SI_NS4_8TiledMMAINS4_8MMA_AtomIJNS4_10MMA_TraitsINS4_19SM100_MMA_F8F6F4_SSEJSH_SH_fSF_SF_NS4_17integral_constantINS4_4UMMA5MajorELSP_0EEESQ_NSN_INSO_7ScaleInELSR_0EEESS_EEEEEENS4_6LayoutINS5_IJSB_SB_SB_EEENS5_IJNSA_ILi0EEESX_SX_EEEEENS5_IJNS4_10UnderscoreES10_S10_EEEEENS4_23SM90_TMA_LOAD_MULTICASTENS4_14ComposedLayoutINS4_7SwizzleILi2ELi4ELi3EEENS4_18smem_ptr_flag_bitsILi8EEENSV_INS5_IJNSA_ILi8EEESF_EEENS5_IJSF_SB_EEEEEEEvNS4_8identityENS4_13SM90_TMA_LOADES1D_vS1E_EENS_8epilogue10collective18CollectiveEpilogueINS1H_23Sm100TmaWarpSpecializedILi1ELi1ELi32ELb0ELb0EEEJSG_NS5_IJNSV_ISF_SB_EES1M_EEESH_SI_SH_SI_NS1H_6fusion15FusionCallbacksIS1L_NS1O_17LinearCombinationISH_fSH_fLNS_15FloatRoundStyleE2EEESG_S1N_JEEENS4_5SM1004TMEM4LOAD26SM100_TMEM_LOAD_16dp32b32xES1F_S1D_NS4_39AutoVectorizingCopyWithAssumedAlignmentILi128EEENS4_14SM90_TMA_STOREES1D_S1Z_S1Z_EEEvvEEEEvNT_6ParamsE,@"STO_CUDA_ENTRY STV_DEFAULT"
_ZN7cutlass13device_kernelINS_4gemm6kernel13GemmUniversalIN4cute5tupleIJiiiiEEENS1_10collective13CollectiveMmaINS1_35MainloopSm100TmaUmmaWarpSpecializedILi5ELi2ELi4ENS5_IJNS4_1CILi1EEENSA_ILi2EEESB_EEEEENS5_IJNSA_ILi64EEESF_SF_EEENS_12float_e5m2_tENS5_IJlSB_lEEESH_SI_NS4_8TiledMMAINS4_8MMA_AtomIJNS4_10MMA_TraitsINS4_19SM100_MMA_F8F6F4_SSEJSH_SH_fSF_SF_NS4_17integral_constantINS4_4UMMA5MajorELSP_0EEESQ_NSN_INSO_7ScaleInELSR_0EEESS_EEEEEENS4_6LayoutINS5_IJSB_SB_SB_EEENS5_IJNSA_ILi0EEESX_SX_EEEEENS5_IJNS4_10UnderscoreES10_S10_EEEEENS4_23SM90_TMA_LOAD_MULTICASTENS4_14ComposedLayoutINS4_7SwizzleILi2ELi4ELi3EEENS4_18smem_ptr_flag_bitsILi8EEENSV_INS5_IJNSA_ILi8EEESF_EEENS5_IJSF_SB_EEEEEEEvNS4_8identityENS4_13SM90_TMA_LOADES1D_vS1E_EENS_8epilogue10collective18CollectiveEpilogueINS1H_23Sm100TmaWarpSpecializedILi1ELi1ELi32ELb0ELb0EEEJSG_NS5_IJNSV_ISF_SB_EES1M_EEESH_SI_SH_SI_NS1H_6fusion15FusionCallbacksIS1L_NS1O_17LinearCombinationISH_fSH_fLNS_15FloatRoundStyleE2EEESG_S1N_JEEENS4_5SM1004TMEM4LOAD26SM100_TMEM_LOAD_16dp32b32xES1F_S1D_NS4_39AutoVectorizingCopyWithAssumedAlignmentILi128EEENS4_14SM90_TMA_STOREES1D_S1Z_S1Z_EEEvvEEEEvNT_6ParamsE:
[----:B------:R-:W1:Y:S01]  /*0000*/  LDC R1, c[0x0][0x37c] ;  /* 0x0000df00ff017b82 */ /* 0x000e620000000800 */
[----:B------:R-:W2:Y:S01]  /*0010*/  S2R R76, SR_TID.X ;  /* 0x00000000004c7919 */ /* 0x000ea20000002100 */
[----:B------:R-:W3:Y:S01]  /*0020*/  LDCU.64 UR8, c[0x0][0x890] ;  /* 0x00011200ff0877ac */ /* 0x000ee20008000a00 */
[----:B------:R-:W-:Y:S02]  /*0030*/  PRMT R79, RZ, 0x7610, R79 ;  /* 0x00007610ff4f7816 */ /* 0x000fe4000000004f */
[----:B------:R-:W-:Y:S01]  /*0040*/  ELECT P3, URZ, PT ;  /* 0x0000000000ff782f */ /* 0x000fe20003860000 */
[----:B---3--:R-:W-:-:S04]  /*0050*/  UISETP.NE.U32.AND UP0, UPT, UR8, URZ, UPT ;  /* 0x000000ff0800728c */ /* 0x008fc8000bf05070 */
[----:B------:R-:W-:Y:S01]  /*0060*/  UISETP.NE.AND.EX UP0, UPT, UR9, URZ, UPT, UP0 ;  /* 0x000000ff0900728c */ /* 0x000fe2000bf05300 */
[----:B--2---:R-:W-:-:S05]  /*0070*/  SHF.R.U32.HI R80, RZ, 0x5, R76 ;  /* 0x00000005ff507819 */ /* 0x004fca000001164c */
[----:B------:R-:W2:Y:S02]  /*0080*/  SHFL.IDX PT, R0, R80, RZ, 0x1f ;  /* 0x00001fff50007589 */ /* 0x000ea400000e0000 */
[----:B--2---:R-:W-:Y:S01]  /*0090*/  R2UR UR22, R0 ;  /* 0x00000000001672ca */ /* 0x004fe200000e0000 */
[----:B-1----:R-:W-:-:S14]  /*00a0*/  BRA.U UP0, `(.L_x_0) ;  /* 0x0000000100307547 */ /* 0x002fdc000b800000 */
[----:B------:R-:W1:Y:S02]  /*00b0*/  LDCU.64 UR4, c[0x0][0x888] ;  /* 0x00011100ff0477ac */ /* 0x000e640008000a00 */
[----:B-1----:R-:W-:-:S04]  /*00c0*/  UISETP.NE.U32.AND UP0, UPT, UR4, URZ, UPT ;  /* 0x000000ff0400728c */ /* 0x002fc8000bf05070 */
[----:B------:R-:W-:-:S09]  /*00d0*/  UISETP.NE.AND.EX UP0, UPT, UR5, URZ, UPT, UP0 ;  /* 0x000000ff0500728c */ /* 0x000fd2000bf05300 */
[----:B------:R-:W-:Y:S05]  /*00e0*/  BRA.U !UP0, `(.L_x_1) ;  /* 0x0000000108147547 */ /* 0x000fea000b800000 */
[----:B------:R-:W1:Y:S01]  /*00f0*/  LDC.64 R2, c[0x0][0x888] ;  /* 0x00022200ff027b82 */ /* 0x000e620000000a00 */
[----:B------:R-:W1:Y:S02]  /*0100*/  LDCU.64 UR4, c[0x0][0x358] ;  /* 0x00006b00ff0477ac */ /* 0x000e640008000a00 */
[----:B-1----:R1:W5:Y:S01]  /*0110*/  LDG.E R39, desc[UR4][R2.64] ;  /* 0x0000000402277981 */ /* 0x002362000c1e1900 */
[----:B------:R-:W-:Y:S01]  /*0120*/  HFMA2 R79, -RZ, RZ, 0, 5.9604644775390625e-08 ;  /* 0x00000001ff4f7431 */ /* 0x000fe200000001ff */
[----:B------:R-:W-:Y:S05]  /*0130*/  BRA `(.L_x_0) ;  /* 0x00000000000c7947 */ /* 0x000fea0003800000 */
.L_x_1:
[----:B------:R-:W1:Y:S01]  /*0140*/  LDCU UR4, c[0x0][0x880] ;  /* 0x00011000ff0477ac */ /* 0x000e620008000800 */
[----:B------:R-:W-:Y:S01]  /*0150*/  HFMA2 R79, -RZ, RZ, 0, 5.9604644775390625e-08 ;  /* 0x00000001ff4f7431 */ /* 0x000fe200000001ff */
[----:B-1----:R-:W-:-:S07]  /*0160*/  MOV R39, UR4 ;  /* 0x0000000400277c02 */ /* 0x002fce0008000f00 */
.L_x_0:
[----:B------:R-:W2:Y:S02]  /*0170*/  LDCU.64 UR4, c[0x0][0x8b0] ;  /* 0x00011600ff0477ac */ /* 0x000ea40008000a00 */
[----:B--2---:R-:W-:-:S04]  /*0180*/  UISETP.NE.U32.AND UP0, UPT, UR4, URZ, UPT ;  /* 0x000000ff0400728c */ /* 0x004fc8000bf05070 */
[----:B------:R-:W-:-:S09]  /*0190*/  UISETP.NE.AND.EX UP0, UPT, UR5, URZ, UPT, UP0 ;  /* 0x000000ff0500728c */ /* 0x000fd2000bf05300 */
[----:B------:R-:W-:Y:S05]  /*01a0*/  BRA.U UP0, `(.L_x_2) ;  /* 0x0000000100287547 */ /* 0x000fea000b800000 */
[----:B------:R-:W2:Y:S02]  /*01b0*/  LDCU.64 UR4, c[0x0][0x8a8] ;  /* 0x00011500ff0477ac */ /* 0x000ea40008000a00 */
[----:B--2---:R-:W-:-:S04]  /*01c0*/  UISETP.NE.U32.AND UP0, UPT, UR4, URZ, UPT ;  /* 0x000000ff0400728c */ /* 0x004fc8000bf05070 */
[----:B------:R-:W-:-:S09]  /*01d0*/  UISETP.NE.AND.EX UP0, UPT, UR5, URZ, UPT, UP0 ;  /* 0x000000ff0500728c */ /* 0x000fd2000bf05300 */
[----:B------:R-:W-:Y:S05]  /*01e0*/  BRA.U !UP0, `(.L_x_3) ;  /* 0x0000000108107547 */ /* 0x000fea000b800000 */
[----:B-1----:R-:W1:Y:S01]  /*01f0*/  LDC.64 R2, c[0x0][0x8a8] ;  /* 0x00022a00ff027b82 */ /* 0x002e620000000a00 */
[----:B------:R-:W1:Y:S02]  /*0200*/  LDCU.64 UR4, c[0x0][0x358] ;  /* 0x00006b00ff0477ac */ /* 0x000e640008000a00 */
[----:B-1----:R2:W5:Y:S01]  /*0210*/  LDG.E R38, desc[UR4][R2.64] ;  /* 0x0000000402267981 */ /* 0x002562000c1e1900 */
[----:B------:R-:W-:Y:S05]  /*0220*/  BRA `(.L_x_2) ;  /* 0x0000000000087947 */ /* 0x000fea0003800000 */
.L_x_3:
[----:B------:R-:W2:Y:S02]  /*0230*/  LDCU UR4, c[0x0][0x8a0] ;  /* 0x00011400ff0477ac */ /* 0x000ea40008000800 */
[----:B--2---:R-:W-:Y:S02]  /*0240*/  MOV R38, UR4 ;  /* 0x0000000400267c02 */ /* 0x004fe40008000f00 */
.L_x_2:
[----:B------:R-:W-:Y:S01]  /*0250*/  IMAD.U32 R0, RZ, RZ, UR22 ;  /* 0x00000016ff007e24 */ /* 0x000fe2000f8e00ff */
[----:B------:R-:W-:Y:S04]  /*0260*/  BSSY.RECONVERGENT B0, `(.L_x_4) ;  /* 0x000000c000007945 */ /* 0x000fe80003800200 */
[C---:B------:R-:W-:Y:S02]  /*0270*/  ISETP.NE.OR P1, PT, R0.reuse, 0x1, !P3 ;  /* 0x000000010000780c */ /* 0x040fe40005f25670 */
[----:B------:R-:W-:-:S11]  /*0280*/  ISETP.NE.OR P0, PT, R0, 0x3, !P3 ;  /* 0x000000030000780c */ /* 0x000fd60005f05670 */
[----:B------:R-:W-:Y:S05]  /*0290*/  @P1 BRA `(.L_x_5) ;  /* 0x0000000000201947 */ /* 0x000fea0003800000 */
[----:B------:R-:W3:Y:S02]  /*02a0*/  LDCU.64 UR4, c[0x0][0x348] ;  /* 0x00006900ff0477ac */ /* 0x000ee40008000a00 */
[----:B---3--:R-:W-:Y:S02]  /*02b0*/  UIADD3 UR6, UP1, UPT, UR4, 0x80, URZ ;  /* 0x0000008004067890 */ /* 0x008fe4000ff3e0ff */
[----:B------:R-:W-:Y:S02]  /*02c0*/  UIADD3 UR4, UP0, UPT, UR4, 0x180, URZ ;  /* 0x0000018004047890 */ /* 0x000fe4000ff1e0ff */
[----:B------:R-:W-:Y:S02]  /*02d0*/  UIADD3.X UR7, UPT, UPT, URZ, UR5, URZ, UP1, !UPT ;  /* 0x00000005ff077290 */ /* 0x000fe40008ffe4ff */
[----:B------:R-:W-:-:S07]  /*02e0*/  UIADD3.X UR5, UPT, UPT, URZ, UR5, URZ, UP0, !UPT ;  /* 0x00000005ff057290 */ /* 0x000fce00087fe4ff */
[----:B------:R3:W-:Y:S02]  /*02f0*/  UTMACCTL.PF [UR6] ;  /* 0x00000000060079b9 */ /* 0x0007e40008040000 */
[----:B------:R3:W-:Y:S02]  /*0300*/  UTMACCTL.PF [UR4] ;  /* 0x00000000040079b9 */ /* 0x0007e40008040000 */
[----:B---3--:R-:W-:Y:S01]  /*0310*/  NOP ;  /* 0x0000000000007918 */ /* 0x008fe20000000000 */
.L_x_5:
[----:B------:R-:W-:Y:S05]  /*0320*/  BSYNC.RECONVERGENT B0 ;  /* 0x0000000000007941 */ /* 0x000fea0003800200 */
.L_x_4:
[----:B------:R-:W-:Y:S04]  /*0330*/  BSSY.RECONVERGENT B0, `(.L_x_6) ;  /* 0x000000a000007945 */ /* 0x000fe80003800200 */
        /* <DEDUP_REMOVED lines=9> */
.L_x_7:
[----:B------:R-:W-:Y:S05]  /*03d0*/  BSYNC.RECONVERGENT B0 ;  /* 0x0000000000007941 */ /* 0x000fea0003800200 */
.L_x_6:
[----:B------:R-:W3:Y:S01]  /*03e0*/  LDCU.64 UR4, c[0x0][0x888] ;  /* 0x00011100ff0477ac */ /* 0x000ee20008000a00 */
[----:B------:R-:W-:Y:S02]  /*03f0*/  UISETP.EQ.U32.AND UP1, UPT, UR8, URZ, UPT ;  /* 0x000000ff0800728c */ /* 0x000fe4000bf22070 */
[----:B------:R-:W-:Y:S02]  /*0400*/  UPLOP3.LUT UP3, UPT, UPT, UPT, UPT, 0x80, 0x8 ;  /* 0x000000000008789c */ /* 0x000fe40003f6f070 */
[----:B---3--:R-:W-:-:S04]  /*0410*/  UISETP.NE.U32.AND UP0, UPT, UR4, URZ, UPT ;  /* 0x000000ff0400728c */ /* 0x008fc8000bf05070 */
[----:B------:R-:W-:-:S04]  /*0420*/  UISETP.NE.AND.EX UP0, UPT, UR5, URZ, UPT, UP0 ;  /* 0x000000ff0500728c */ /* 0x000fc8000bf05300 */
[----:B------:R-:W-:-:S04]  /*0430*/  UISETP.EQ.OR.EX UP2, UPT, UR9, URZ, !UP0, UP1 ;  /* 0x000000ff0900728c */ /* 0x000fc8000c742710 */
[----:B------:R-:W-:-:S05]  /*0440*/  UP2UR UR61, UPR, URZ, 0x4 ;  /* 0x00000004ff3d7883 */ /* 0x000fca0008000000 */
[----:B------:R-:W-:Y:S07]  /*0450*/  BRA.U !UP2, `(.L_x_8) ;  /* 0x000000010a207547 */ /* 0x000fee000b800000 */
[----:B------:R-:W-:Y:S01]  /*0460*/  UISETP.NE.U32.AND UP1, UPT, UR8, URZ, UPT ;  /* 0x000000ff0800728c */ /* 0x000fe2000bf25070 */
[----:B-----5:R-:W-:Y:S01]  /*0470*/  FSETP.NEU.AND P0, PT, R39, RZ, PT ;  /* 0x000000ff2700720b */ /* 0x020fe20003f0d000 */
[----:B------:R-:W-:Y:S02]  /*0480*/  USEL UR4, URZ, 0xffffffff, UP0 ;  /* 0xffffffffff047887 */ /* 0x000fe40008000000 */
[----:B------:R-:W-:-:S10]  /*0490*/  UISETP.NE.AND.EX UP1, UPT, UR9, URZ, UPT, UP1 ;  /* 0x000000ff0900728c */ /* 0x000fd4000bf25310 */
[----:B------:R-:W-:Y:S01]  /*04a0*/  VOTEU.ANY UP0, P0 ;  /* 0x0000000000ff7886 */ /* 0x000fe20000000100 */
[----:B------:R-:W-:-:S04]  /*04b0*/  @!UP1 USEL UR4, URZ, 0xffffffff, UP0 ;  /* 0xffffffffff049887 */ /* 0x000fc80008000000 */
[----:B------:R-:W-:-:S04]  /*04c0*/  ULOP3.LUT UR4, UR4, 0x1, URZ, 0xc0, !UPT ;  /* 0x0000000104047892 */ /* 0x000fc8000f8ec0ff */
[----:B------:R-:W-:-:S11]  /*04d0*/  UISETP.NE.U32.AND UP3, UPT, UR4, 0x1, UPT ;  /* 0x000000010400788c */ /* 0x000fd6000bf65070 */
.L_x_8:
[----:B-12---:R-:W1:Y:S01]  /*04e0*/  SHFL.IDX PT, R2, R80, RZ, 0x1f ;  /* 0x00001fff50027589 */ /* 0x006e6200000e0000 */
[----:B------:R-:W-:-:S04]  /*04f0*/  UISETP.NE.AND UP0, UPT, UR22, 0x2, UPT ;  /* 0x000000021600788c */ /* 0x000fc8000bf05270 */
[----:B------:R-:W-:Y:S01]  /*0500*/  USEL UR34, URZ, 0x1, UP0 ;  /* 0x00000001ff227887 */ /* 0x000fe20008000000 */
[----:B-1----:R-:W-:-:S13]  /*0510*/  ISETP.NE.AND P0, PT, R2, RZ, PT ;  /* 0x000000ff0200720c */ /* 0x002fda0003f05270 */
[----:B------:R-:W-:Y:S05]  /*0520*/  @P0 BRA `(.L_x_9) ;  /* 0x0000000000600947 */ /* 0x000fea0003800000 */
[----:B------:R-:W1:Y:S01]  /*0530*/  S2UR UR4, SR_CgaCtaId ;  /* 0x00000000000479c3 */ /* 0x000e620000008800 */
[----:B------:R-:W-:Y:S01]  /*0540*/  UMOV UR5, 0x400 ;  /* 0x0000040000057882 */ /* 0x000fe20000000000 */
[----:B------:R-:W-:Y:S01]  /*0550*/  UMOV UR8, 0x1 ;  /* 0x0000000100087882 */ /* 0x000fe20000000000 */
[----:B------:R-:W-:Y:S01]  /*0560*/  UMOV UR6, 0x2 ;  /* 0x0000000200067882 */ /* 0x000fe20000000000 */
[----:B------:R-:W-:-:S04]  /*0570*/  UIADD3 UR8, UPT, UPT, -UR8, 0x100000, URZ ;  /* 0x0010000008087890 */ /* 0x000fc8000fffe1ff */
[----:B------:R-:W-:Y:S02]  /*0580*/  USHF.L.U32 UR9, UR8, 0xb, URZ ;  /* 0x0000000b08097899 */ /* 0x000fe400080006ff */
[----:B------:R-:W-:Y:S02]  /*0590*/  USHF.L.U32 UR8, UR8, 0x1, URZ ;  /* 0x0000000108087899 */ /* 0x000fe400080006ff */
[----:B------:R-:W-:-:S04]  /*05a0*/  UIADD3 UR6, UPT, UPT, -UR6, 0x100000, URZ ;  /* 0x0010000006067890 */ /* 0x000fc8000fffe1ff */
[----:B------:R-:W-:Y:S02]  /*05b0*/  USHF.L.U32 UR7, UR6, 0xb, URZ ;  /* 0x0000000b06077899 */ /* 0x000fe400080006ff */
[----:B------:R-:W-:Y:S01]  /*05c0*/  USHF.L.U32 UR6, UR6, 0x1, URZ ;  /* 0x0000000106067899 */ /* 0x000fe200080006ff */
[----:B------:R-:W-:Y:S01]  /*05d0*/  ELECT P0, URZ, PT ;  /* 0x0000000000ff782f */ /* 0x000fe20003800000 */
[----:B-1----:R-:W-:Y:S01]  /*05e0*/  ULEA UR4, UR4, UR5, 0x18 ;  /* 0x0000000504047291 */ /* 0x002fe2000f8ec0ff */
[----:B------:R-:W1:Y:S11]  /*05f0*/  FENCE.VIEW.ASYNC.S ;  /* 0x00000000000073c6 */ /* 0x000e760000000000 */
[----:B-1----:R1:W2:Y:S01]  /*0600*/  SYNCS.EXCH.64 URZ, [UR4], UR8 ;  /* 0x0000000804ff75b2 */ /* 0x0022a20008000100 */
[----:B------:R1:W3:Y:S01]  /*0610*/  SYNCS.EXCH.64 URZ, [UR4+0x28], UR6 ;  /* 0x0000280604ff75b2 */ /* 0x0002e20008000100 */
[----:B------:R1:W4:Y:S01]  /*0620*/  SYNCS.EXCH.64 URZ, [UR4+0x8], UR8 ;  /* 0x0000080804ff75b2 */ /* 0x0003220008000100 */
[----:B------:R1:W1:Y:S01]  /*0630*/  SYNCS.EXCH.64 URZ, [UR4+0x30], UR6 ;  /* 0x0000300604ff75b2 */ /* 0x0002620008000100 */
[----:B------:R1:W1:Y:S01]  /*0640*/  SYNCS.EXCH.64 URZ, [UR4+0x10], UR8 ;  /* 0x0000100804ff75b2 */ /* 0x0002620008000100 */
[----:B------:R1:W1:Y:S01]  /*0650*/  SYNCS.EXCH.64 URZ, [UR4+0x38], UR6 ;  /* 0x0000380604ff75b2 */ /* 0x0002620008000100 */
[----:B------:R1:W1:Y:S01]  /*0660*/  SYNCS.EXCH.64 URZ, [UR4+0x18], UR8 ;  /* 0x0000180804ff75b2 */ /* 0x0002620008000100 */
[----:B------:R1:W1:Y:S01]  /*0670*/  SYNCS.EXCH.64 URZ, [UR4+0x40], UR6 ;  /* 0x0000400604ff75b2 */ /* 0x0002620008000100 */
[----:B------:R1:W1:Y:S01]  /*0680*/  SYNCS.EXCH.64 URZ, [UR4+0x20], UR8 ;  /* 0x0000200804ff75b2 */ /* 0x0002620008000100 */
[----:B------:R1:W1:Y:S01]  /*0690*/  SYNCS.EXCH.64 URZ, [UR4+0x48], UR6 ;  /* 0x0000480604ff75b2 */ /* 0x0002620008000100 */
[----:B------:R-:W-:Y:S01]  /*06a0*/  NOP ;  /* 0x0000000000007918 */ /* 0x000fe20000000000 */
.L_x_9:
[----:B------:R-:W2:Y:S01]  /*06b0*/  SHFL.IDX PT, R2, R80, RZ, 0x1f ;  /* 0x00001fff50027589 */ /* 0x000ea200000e0000 */
[----:B------:R-:W-:Y:S01]  /*06c0*/  NOP ;  /* 0x0000000000007918 */ /* 0x000fe20000000000 */
[----:B--2---:R-:W-:-:S13]  /*06d0*/  ISETP.NE.AND P0, PT, R2, 0x1, PT ;  /* 0x000000010200780c */ /* 0x004fda0003f05270 */
[----:B------:R-:W-:Y:S05]  /*06e0*/  @P0 BRA `(.L_x_10) ;  /* 0x0000000000400947 */ /* 0x000fea0003800000 */
[----:B-1----:R-:W1:Y:S01]  /*06f0*/  S2UR UR4, SR_CgaCtaId ;  /* 0x00000000000479c3 */ /* 0x002e620000008800 */
        /* <DEDUP_REMOVED lines=12> */
[----:B-1----:R2:W1:Y:S01]  /*07c0*/  SYNCS.EXCH.64 URZ, [UR4+0x50], UR8 ;  /* 0x0000500804ff75b2 */ /* 0x0024620008000100 */
[----:B------:R2:W1:Y:S02]  /*07d0*/  SYNCS.EXCH.64 URZ, [UR4+0x58], UR6 ;  /* 0x0000580604ff75b2 */ /* 0x0004640008000100 */
[----:B--2---:R-:W-:Y:S01]  /*07e0*/  NOP ;  /* 0x0000000000007918 */ /* 0x004fe20000000000 */
.L_x_10:
[----:B------:R-:W2:Y:S01]  /*07f0*/  SHFL.IDX PT, R2, R80, RZ, 0x1f ;  /* 0x00001fff50027589 */ /* 0x000ea200000e0000 */
[----:B------:R-:W-:Y:S01]  /*0800*/  NOP ;  /* 0x0000000000007918 */ /* 0x000fe20000000000 */
[----:B--2---:R-:W-:-:S13]  /*0810*/  ISETP.NE.AND P0, PT, R2, 0x3, PT ;  /* 0x000000030200780c */ /* 0x004fda0003f05270 */
[----:B------:R-:W-:Y:S05]  /*0820*/  @P0 BRA `(.L_x_11) ;  /* 0x0000000000300947 */ /* 0x000fea0003800000 */
[----:B-1----:R-:W1:Y:S01]  /*0830*/  S2UR UR6, SR_CgaCtaId ;  /* 0x00000000000679c3 */ /* 0x002e620000008800 */
[----:B------:R-:W-:Y:S01]  /*0840*/  UMOV UR4, 0x400 ;  /* 0x0000040000047882 */ /* 0x000fe20000000000 */
[----:B------:R-:W-:Y:S01]  /*0850*/  UMOV UR5, 0x20 ;  /* 0x0000002000057882 */ /* 0x000fe20000000000 */
[----:B------:R-:W-:Y:S01]  /*0860*/  ELECT P0, URZ, PT ;  /* 0x0000000000ff782f */ /* 0x000fe20003800000 */
[----:B-1----:R-:W-:Y:S02]  /*0870*/  ULEA UR6, UR6, UR4, 0x18 ;  /* 0x0000000406067291 */ /* 0x002fe4000f8ec0ff */
[----:B------:R-:W-:-:S04]  /*0880*/  UIADD3 UR4, UPT, UPT, -UR5, 0x100000, URZ ;  /* 0x0010000005047890 */ /* 0x000fc8000fffe1ff */
[----:B------:R-:W-:Y:S02]  /*0890*/  USHF.L.U32 UR5, UR4, 0xb, URZ ;  /* 0x0000000b04057899 */ /* 0x000fe400080006ff */
[----:B------:R-:W-:Y:S01]  /*08a0*/  USHF.L.U32 UR4, UR4, 0x1, URZ ;  /* 0x0000000104047899 */ /* 0x000fe200080006ff */
[----:B------:R-:W1:Y:S11]  /*08b0*/  FENCE.VIEW.ASYNC.S ;  /* 0x00000000000073c6 */ /* 0x000e760000000000 */
[----:B-1----:R2:W1:Y:S01]  /*08c0*/  SYNCS.EXCH.64 URZ, [UR6+0x60], UR4 ;  /* 0x0000600406ff75b2 */ /* 0x0024620008000100 */
[----:B------:R2:W1:Y:S02]  /*08d0*/  SYNCS.EXCH.64 URZ, [UR6+0x68], UR4 ;  /* 0x0000680406ff75b2 */ /* 0x0004640008000100 */
[----:B--2---:R-:W-:Y:S01]  /*08e0*/  NOP ;  /* 0x0000000000007918 */ /* 0x004fe20000000000 */
.L_x_11:
[----:B------:R-:W2:Y:S01]  /*08f0*/  SHFL.IDX PT, R2, R80, RZ, 0x1f ;  /* 0x00001fff50027589 */ /* 0x000ea200000e0000 */
[----:B------:R-:W-:Y:S01]  /*0900*/  NOP ;  /* 0x0000000000007918 */ /* 0x000fe20000000000 */
[----:B--2---:R-:W-:-:S13]  /*0910*/  ISETP.NE.AND P0, PT, R2, 0x4, PT ;  /* 0x000000040200780c */ /* 0x004fda0003f05270 */
[----:B------:R-:W-:Y:S05]  /*0920*/  @P0 BRA `(.L_x_12) ;  /* 0x00000000004c0947 */ /* 0x000fea0003800000 */
[----:B-1----:R-:W1:Y:S01]  /*0930*/  S2UR UR6, SR_CgaCtaId ;  /* 0x00000000000679c3 */ /* 0x002e620000008800 */
[----:B------:R-:W-:Y:S01]  /*0940*/  UMOV UR4, 0x1e0 ;  /* 0x000001e000047882 */ /* 0x000fe20000000000 */
[----:B------:R-:W-:Y:S01]  /*0950*/  UMOV UR5, 0x400 ;  /* 0x0000040000057882 */ /* 0x000fe20000000000 */
[----:B------:R-:W-:Y:S01]  /*0960*/  USEL UR4, UR4, 0x1a0, UP3 ;  /* 0x000001a004047887 */ /* 0x000fe20009800000 */
[----:B------:R-:W-:Y:S01]  /*0970*/  UMOV UR8, 0x1 ;  /* 0x0000000100087882 */ /* 0x000fe20000000000 */
[----:B------:R-:W-:Y:S01]  /*0980*/  ELECT P0, URZ, PT ;  /* 0x0000000000ff782f */ /* 0x000fe20003800000 */
[----:B------:R-:W-:-:S04]  /*0990*/  UIADD3 UR8, UPT, UPT, -UR8, 0x100000, URZ ;  /* 0x0010000008087890 */ /* 0x000fc8000fffe1ff */
[----:B------:R-:W-:Y:S02]  /*09a0*/  USHF.L.U32 UR9, UR8, 0xb, URZ ;  /* 0x0000000b08097899 */ /* 0x000fe400080006ff */
[----:B------:R-:W-:Y:S02]  /*09b0*/  USHF.L.U32 UR8, UR8, 0x1, URZ ;  /* 0x0000000108087899 */ /* 0x000fe400080006ff */
[----:B-1----:R-:W-:Y:S02]  /*09c0*/  ULEA UR6, UR6, UR5, 0x18 ;  /* 0x0000000506067291 */ /* 0x002fe4000f8ec0ff */
[----:B------:R-:W-:-:S04]  /*09d0*/  UIADD3 UR4, UPT, UPT, -UR4, 0x100000, URZ ;  /* 0x0010000004047890 */ /* 0x000fc8000fffe1ff */
[----:B------:R-:W-:Y:S02]  /*09e0*/  USHF.L.U32 UR5, UR4, 0xb, URZ ;  /* 0x0000000b04057899 */ /* 0x000fe400080006ff */
[----:B------:R-:W-:Y:S01]  /*09f0*/  USHF.L.U32 UR4, UR4, 0x1, URZ ;  /* 0x0000000104047899 */ /* 0x000fe200080006ff */
[----:B------:R-:W1:Y:S03]  /*0a00*/  FENCE.VIEW.ASYNC.S ;  /* 0x00000000000073c6 */ /* 0x000e660000000000 */
[----:B-1----:R2:W1:Y:S08]  /*0a10*/  SYNCS.EXCH.64 URZ, [UR6+0x70], UR8 ;  /* 0x0000700806ff75b2 */ /* 0x0024700008000100 */
[----:B------:R2:W1:Y:S01]  /*0a20*/  SYNCS.EXCH.64 URZ, [UR6+0x80], UR4 ;  /* 0x0000800406ff75b2 */ /* 0x0004620008000100 */
[----:B------:R2:W1:Y:S01]  /*0a30*/  SYNCS.EXCH.64 URZ, [UR6+0x78], UR8 ;  /* 0x0000780806ff75b2 */ /* 0x0004620008000100 */
[----:B------:R2:W1:Y:S02]  /*0a40*/  SYNCS.EXCH.64 URZ, [UR6+0x88], UR4 ;  /* 0x0000880406ff75b2 */ /* 0x0004640008000100 */
[----:B--2---:R-:W-:Y:S01]  /*0a50*/  NOP ;  /* 0x0000000000007918 */ /* 0x004fe20000000000 */
.L_x_12:
        /* <DEDUP_REMOVED lines=18> */
[----:B------:R2:W1:Y:S01]  /*0b80*/  SYNCS.EXCH.64 URZ, [UR4+0xb0], UR6 ;  /* 0x0000b00604ff75b2 */ /* 0x0004620008000100 */
[----:B------:R2:W1:Y:S01]  /*0b90*/  SYNCS.EXCH.64 URZ, [UR4+0x98], UR8 ;  /* 0x0000980804ff75b2 */ /* 0x0004620008000100 */
[----:B------:R2:W1:Y:S01]  /*0ba0*/  SYNCS.EXCH.64 URZ, [UR4+0xb8], UR6 ;  /* 0x0000b80604ff75b2 */ /* 0x0004620008000100 */
[----:B------:R2:W1:Y:S01]  /*0bb0*/  SYNCS.EXCH.64 URZ, [UR4+0xa0], UR8 ;  /* 0x0000a00804ff75b2 */ /* 0x0004620008000100 */
[----:B------:R2:W1:Y:S01]  /*0bc0*/  SYNCS.EXCH.64 URZ, [UR4+0xc0], UR6 ;  /* 0x0000c00604ff75b2 */ /* 0x0004620008000100 */
[----:B------:R2:W1:Y:S01]  /*0bd0*/  SYNCS.EXCH.64 URZ, [UR4+0xa8], UR8 ;  /* 0x0000a80804ff75b2 */ /* 0x0004620008000100 */
[----:B------:R2:W1:Y:S02]  /*0be0*/  SYNCS.EXCH.64 URZ, [UR4+0xc8], UR6 ;  /* 0x0000c80604ff75b2 */ /* 0x0004640008000100 */
[----:B--2---:R-:W-:Y:S01]  /*0bf0*/  NOP ;  /* 0x0000000000007918 */ /* 0x004fe20000000000 */
.L_x_13:
[----:B------:R-:W2:Y:S01]  /*0c00*/  SHFL.IDX PT, R2, R80, RZ, 0x1f ;  /* 0x00001fff50027589 */ /* 0x000ea200000e0000 */
[----:B------:R-:W1:Y:S01]  /*0c10*/  S2UR UR48, SR_CgaCtaId ;  /* 0x00000000003079c3 */ /* 0x000e620000008800 */
[----:B------:R-:W-:Y:S01]  /*0c20*/  NOP ;  /* 0x0000000000007918 */ /* 0x000fe20000000000 */
[----:B--2---:R-:W-:-:S13]  /*0c30*/  ISETP.NE.AND P0, PT, R2, 0x3, PT ;  /* 0x000000030200780c */ /* 0x004fda0003f05270 */
[----:B-1----:R-:W-:Y:S05]  /*0c40*/  @P0 BRA `(.L_x_14) ;  /* 0x0000000000340947 */ /* 0x002fea0003800000 */
[----:B------:R-:W-:Y:S01]  /*0c50*/  UMOV UR4, 0x400 ;  /* 0x0000040000047882 */ /* 0x000fe20000000000 */
[----:B------:R-:W-:Y:S01]  /*0c60*/  UMOV UR6, 0x20 ;  /* 0x0000002000067882 */ /* 0x000fe20000000000 */
[----:B------:R-:W-:Y:S02]  /*0c70*/  ULEA UR4, UR48, UR4, 0x18 ;  /* 0x0000000430047291 */ /* 0x000fe4000f8ec0ff */
[----:B------:R-:W-:-:S04]  /*0c80*/  UIADD3 UR6, UPT, UPT, -UR6, 0x100000, URZ ;  /* 0x0010000006067890 */ /* 0x000fc8000fffe1ff */
[----:B------:R-:W-:Y:S02]  /*0c90*/  USHF.L.U32 UR7, UR6, 0xb, URZ ;  /* 0x0000000b06077899 */ /* 0x000fe400080006ff */
[----:B------:R-:W-:Y:S01]  /*0ca0*/  USHF.L.U32 UR6, UR6, 0x1, URZ ;  /* 0x0000000106067899 */ /* 0x000fe200080006ff */
[----:B------:R-:W-:Y:S01]  /*0cb0*/  ELECT P0, URZ, PT ;  /* 0x0000000000ff782f */ /* 0x000fe20003800000 */
[----:B------:R-:W1:Y:S10]  /*0cc0*/  FENCE.VIEW.ASYNC.S ;  /* 0x00000000000073c6 */ /* 0x000e740000000000 */
[----:B-1----:R1:W2:Y:S01]  /*0cd0*/  SYNCS.EXCH.64 URZ, [UR4+0xd0], UR6 ;  /* 0x0000d00604ff75b2 */ /* 0x0022a20008000100 */
[----:B------:R1:W1:Y:S01]  /*0ce0*/  SYNCS.EXCH.64 URZ, [UR4+0xe0], UR6 ;  /* 0x0000e00604ff75b2 */ /* 0x0002620008000100 */
[----:B------:R1:W1:Y:S01]  /*0cf0*/  SYNCS.EXCH.64 URZ, [UR4+0xd8], UR6 ;  /* 0x0000d80604ff75b2 */ /* 0x0002620008000100 */
[----:B------:R1:W1:Y:S01]  /*0d00*/  SYNCS.EXCH.64 URZ, [UR4+0xe8], UR6 ;  /* 0x0000e80604ff75b2 */ /* 0x0002620008000100 */
[----:B------:R-:W-:Y:S01]  /*0d10*/  NOP ;  /* 0x0000000000007918 */ /* 0x000fe20000000000 */
.L_x_14:
[----:B-1----:R-:W1:Y:S01]  /*0d20*/  LDCU UR4, c[0x0][0x36c] ;  /* 0x00006d80ff0477ac */ /* 0x002e620008000800 */
[----:B------:R-:W-:Y:S01]  /*0d30*/  ISETP.NE.OR P3, PT, R0, 0x2, !P3 ;  /* 0x000000020000780c */ /* 0x000fe20005f65670 */
[----:B------:R-:W-:Y:S01]  /*0d40*/  NOP ;  /* 0x0000000000007918 */ /* 0x000fe20000000000 */
[----:B------:R-:W-:Y:S01]  /*0d50*/  LOP3.LUT R0, R76, 0x1f, RZ, 0xc0, !PT ;  /* 0x0000001f4c007812 */ /* 0x000fe200078ec0ff */
[----:B------:R-:W-:Y:S02]  /*0d60*/  UISETP.NE.AND UP4, UPT, UR22, URZ, UPT ;  /* 0x000000ff1600728c */ /* 0x000fe4000bf85270 */
[----:B-1----:R-:W-:-:S09]  /*0d70*/  UISETP.EQ.U32.AND UP5, UPT, UR4, 0x1, UPT ;  /* 0x000000010400788c */ /* 0x002fd2000bfa2070 */
[----:B------:R-:W-:Y:S05]  /*0d80*/  BRA.U !UP5, `(.L_x_15) ;  /* 0x000000010d087547 */ /* 0x000fea000b800000 */
[----:B--234-:R-:W-:Y:S01]  /*0d90*/  UCGABAR_ARV ;  /* 0x00000000000079c7 */ /* 0x01cfe20008000000 */
[----:B------:R-:W-:Y:S05]  /*0da0*/  BRA `(.L_x_16) ;  /* 0x0000000000047947 */ /* 0x000fea0003800000 */
.L_x_15:
[----:B--234-:R-:W-:Y:S01]  /*0db0*/  NOP ;  /* 0x0000000000007918 */ /* 0x01cfe20000000000 */
.L_x_16:
[----:B------:R-:W1:Y:S01]  /*0dc0*/  S2UR UR7, SR_CTAID.X ;  /* 0x00000000000779c3 */ /* 0x000e620000002500 */
[----:B------:R-:W-:-:S05]  /*0dd0*/  CS2R.32 R3, SR_CgaSize ;  /* 0x0000000000037805 */ /* 0x000fca0000008a00 */
[----:B------:R-:W-:-:S05]  /*0de0*/  IMAD R3, R3, -0xa0, RZ ;  /* 0xffffff6003037824 */ /* 0x000fca00078e02ff */
[----:B------:R-:W-:-:S14]  /*0df0*/  R2UR UR5, R3 ;  /* 0x00000000030572ca */ /* 0x000fdc00000e0000 */
[----:B------:R-:W2:Y:S01]  /*0e00*/  LDCU UR5, c[0x0][UR5+0x2b0] ;  /* 0x00005600050577ac */ /* 0x000ea20008000800 */
[----:B------:R-:W-:-:S05]  /*0e10*/  CS2R.32 R3, SR_CgaSize ;  /* 0x0000000000037805 */ /* 0x000fca0000008a00 */
[----:B------:R-:W-:-:S05]  /*0e20*/  IMAD R3, R3, -0xa0, RZ ;  /* 0xffffff6003037824 */ /* 0x000fca00078e02ff */
[----:B------:R-:W-:-:S14]  /*0e30*/  R2UR UR4, R3 ;  /* 0x00000000030472ca */ /* 0x000fdc00000e0000 */
[----:B------:R-:W3:Y:S01]  /*0e40*/  LDCU UR4, c[0x0][UR4+0x2b4] ;  /* 0x00005680040477ac */ /* 0x000ee20008000800 */
[----:B------:R-:W4:Y:S01]  /*0e50*/  S2UR UR8, SR_CTAID.Y ;  /* 0x00000000000879c3 */ /* 0x000f220000002600 */
[----:B------:R-:W3:Y:S01]  /*0e60*/  LDCU UR23, c[0x0][0xb24] ;  /* 0x00016480ff1777ac */ /* 0x000ee20008000800 */
[----:B------:R-:W-:-:S05]  /*0e70*/  CS2R.32 R3, SR_CgaSize ;  /* 0x0000000000037805 */ /* 0x000fca0000008a00 */
[----:B------:R-:W-:-:S05]  /*0e80*/  IMAD R3, R3, -0xa0, RZ ;  /* 0xffffff6003037824 */ /* 0x000fca00078e02ff */
[----:B------:R-:W-:-:S14]  /*0e90*/  R2UR UR60, R3 ;  /* 0x00000000033c72ca */ /* 0x000fdc00000e0000 */
[----:B------:R-:W3:Y:S01]  /*0ea0*/  LDCU UR60, c[0x0][UR60+0x2a0] ;  /* 0x000054003c3c77ac */ /* 0x000ee20008000800 */
[----:B------:R-:W1:Y:S01]  /*0eb0*/  S2UR UR36, SR_CTAID.Z ;  /* 0x00000000002479c3 */ /* 0x000e620000002700 */
[----:B------:R-:W-:-:S05]  /*0ec0*/  CS2R.32 R3, SR_CgaSize ;  /* 0x0000000000037805 */ /* 0x000fca0000008a00 */
[----:B------:R-:W-:-:S05]  /*0ed0*/  IMAD R3, R3, -0xa0, RZ ;  /* 0xffffff6003037824 */ /* 0x000fca00078e02ff */
[----:B------:R-:W-:-:S14]  /*0ee0*/  R2UR UR57, R3 ;  /* 0x00000000033972ca */ /* 0x000fdc00000e0000 */
[----:B------:R-:W3:Y:S01]  /*0ef0*/  LDCU UR57, c[0x0][UR57+0x2a4] ;  /* 0x00005480393977ac */ /* 0x000ee20008000800 */
[----:B------:R-:W3:Y:S01]  /*0f00*/  LDCU UR40, c[0x0][0xb24] ;  /* 0x00016480ff2877ac */ /* 0x000ee20008000800 */
[----:B-1----:R-:W-:Y:S01]  /*0f10*/  I2FP.F32.U32 R3, UR7 ;  /* 0x0000000700037c45 */ /* 0x002fe20008201000 */
[----:B------:R-:W1:Y:S04]  /*0f20*/  LDCU UR26, c[0x0][0xb30] ;  /* 0x00016600ff1a77ac */ /* 0x000e680008000800 */
[----:B--2---:R-:W-:Y:S01]  /*0f30*/  FMUL R3, R3, UR5 ;  /* 0x0000000503037c20 */ /* 0x004fe20008400000 */
[----:B------:R-:W-:Y:S01]  /*0f40*/  USHF.L.U32 UR24, UR48, 0xb, URZ ;  /* 0x0000000b30187899 */ /* 0x000fe200080006ff */
[----:B----4-:R-:W-:Y:S01]  /*0f50*/  I2FP.F32.U32 R2, UR8 ;  /* 0x0000000800027c45 */ /* 0x010fe20008201000 */
[----:B---3--:R-:W-:-:S03]  /*0f60*/  UISETP.GE.AND UP2, UPT, UR23, 0x1, UPT ;  /* 0x000000011700788c */ /* 0x008fc6000bf46270 */
[----:B------:R-:W2:Y:S01]  /*0f70*/  F2I.U32.TRUNC.NTZ R3, R3 ;  /* 0x0000000300037305 */ /* 0x000ea2000020f000 */
[----:B------:R-:W-:Y:S01]  /*0f80*/  UMOV UR46, UR7 ;  /* 0x00000007002e7c82 */ /* 0x000fe20008000000 */
[----:B------:R-:W-:Y:S01]  /*0f90*/  FMUL R2, R2, UR4 ;  /* 0x0000000402027c20 */ /* 0x000fe20008400000 */
[----:B------:R-:W-:-:S05]  /*0fa0*/  UMOV UR45, UR8 ;  /* 0x00000008002d7c82 */ /* 0x000fca0008000000 */
[----:B------:R-:W3:Y:S01]  /*0fb0*/  F2I.U32.TRUNC.NTZ R2, R2 ;  /* 0x0000000200027305 */ /* 0x000ee2000020f000 */
[----:B--2---:R-:W-:Y:S02]  /*0fc0*/  R2UR UR4, R3 ;  /* 0x00000000030472ca */ /* 0x004fe400000e0000 */
[----:B---3--:R-:W-:Y:S02]  /*0fd0*/  R2UR UR6, R2 ;  /* 0x00000000020672ca */ /* 0x008fe400000e0000 */
[----:B------:R-:W-:-:S09]  /*0fe0*/  PRMT R2, RZ, 0x7610, R2 ;  /* 0x00007610ff027816 */ /* 0x000fd20000000002 */
[----:B------:R-:W-:-:S04]  /*0ff0*/  UIADD3 UR5, UPT, UPT, -UR4, URZ, URZ ;  /* 0x000000ff04057290 */ /* 0x000fc8000fffe1ff */
[----:B------:R-:W-:Y:S02]  /*1000*/  UIMAD UR60, UR60, UR5, UR7 ;  /* 0x000000053c3c72a4 */ /* 0x000fe4000f8e0207 */
[----:B------:R-:W-:-:S04]  /*1010*/  UIADD3 UR4, UPT, UPT, -UR6, URZ, URZ ;  /* 0x000000ff06047290 */ /* 0x000fc8000fffe1ff */
[----:B------:R-:W-:Y:S01]  /*1020*/  UIMAD UR57, UR57, UR4, UR8 ;  /* 0x00000004393972a4 */ /* 0x000fe2000f8e0208 */
[----:B-1----:R-:W-:Y:S11]  /*1030*/  BRA.U UP4, `(.L_x_17) ;  /* 0x0000000104247547 */ /* 0x002ff6000b800000 */
[----:B------:R-:W-:Y:S02]  /*1040*/  UISETP.NE.AND UP0, UPT, UR57, URZ, UPT ;  /* 0x000000ff3900728c */ /* 0x000fe4000bf05270 */
[----:B------:R-:W-:Y:S02]  /*1050*/  UISETP.NE.AND UP1, UPT, UR57, 0x1, UPT ;  /* 0x000000013900788c */ /* 0x000fe4000bf25270 */
[----:B------:R-:W-:Y:S02]  /*1060*/  UISETP.EQ.OR UP0, UPT, UR60, URZ, !UP0 ;  /* 0x000000ff3c00728c */ /* 0x000fe4000c702670 */
[----:B------:R-:W-:Y:S02]  /*1070*/  USEL UR4, URZ, 0x2, UP1 ;  /* 0x00000002ff047887 */ /* 0x000fe40008800000 */
[----:B------:R-:W-:Y:S02]  /*1080*/  USEL UR5, URZ, 0x1, !UP0 ;  /* 0x00000001ff057887 */ /* 0x000fe4000c000000 */
[----:B------:R-:W-:-:S04]  /*1090*/  UISETP.NE.AND UP0, UPT, UR60, URZ, UPT ;  /* 0x000000ff3c00728c */ /* 0x000fc8000bf05270 */
[----:B------:R-:W-:-:S04]  /*10a0*/  USEL UR4, UR4, 0x2, UP0 ;  /* 0x0000000204047887 */ /* 0x000fc80008000000 */
[----:B------:R-:W-:-:S06]  /*10b0*/  UIADD3 UR4, UPT, UPT, UR5, UR4, URZ ;  /* 0x0000000405047290 */ /* 0x000fcc000fffe0ff */
[----:B------:R-:W-:Y:S02]  /*10c0*/  MOV R2, UR4 ;  /* 0x0000000400027c02 */ /* 0x000fe40008000f00 */
.L_x_17:
[----:B------:R-:W-:Y:S05]  /*10d0*/  BRA.U !UP2, `(.L_x_18) ;  /* 0x000000010ad47547 */ /* 0x000fea000b800000 */
[----:B------:R-:W1:Y:S01]  /*10e0*/  LDCU.128 UR12, c[0x0][0xb10] ;  /* 0x00016200ff0c77ac */ /* 0x000e620008000c00 */
[----:B------:R-:W2:Y:S01]  /*10f0*/  LDCU UR6, c[0x0][0x370] ;  /* 0x00006e00ff0677ac */ /* 0x000ea20008000800 */
[----:B------:R-:W3:Y:S01]  /*1100*/  LDCU UR5, c[0x0][0x374] ;  /* 0x00006e80ff0577ac */ /* 0x000ee20008000800 */
[----:B------:R-:W4:Y:S01]  /*1110*/  LDCU UR25, c[0x0][0xb0c] ;  /* 0x00016180ff1977ac */ /* 0x000f220008000800 */
[----:B------:R-:W4:Y:S01]  /*1120*/  LDCU UR4, c[0x0][0xb20] ;  /* 0x00016400ff0477ac */ /* 0x000f220008000800 */
[----:B------:R-:W4:Y:S01]  /*1130*/  LDCU.64 UR8, c[0x0][0xb28] ;  /* 0x00016500ff0877ac */ /* 0x000f220008000a00 */
[----:B-1----:R-:W-:Y:S02]  /*1140*/  UISETP.NE.AND UP0, UPT, UR14, 0x1, UPT ;  /* 0x000000010e00788c */ /* 0x002fe4000bf05270 */
[----:B---3--:R-:W-:Y:S02]  /*1150*/  UIMAD.WIDE.U32 UR10, UR5, UR15, URZ ;  /* 0x0000000f050a72a5 */ /* 0x008fe4000f8e00ff */
[----:B--2---:R-:W-:-:S02]  /*1160*/  UIMAD.WIDE.U32 UR18, UR6, UR12, URZ ;  /* 0x0000000c061272a5 */ /* 0x004fc4000f8e00ff */
[----:B----4-:R-:W-:Y:S02]  /*1170*/  UISETP.NE.AND UP1, UPT, UR25, 0x1, UPT ;  /* 0x000000011900788c */ /* 0x010fe4000bf25270 */
[----:B------:R-:W-:Y:S01]  /*1180*/  UISETP.NE.AND UP2, UPT, UR23, 0x1, UPT ;  /* 0x000000011700788c */ /* 0x000fe2000bf45270 */
[----:B------:R-:W-:Y:S02]  /*1190*/  UMOV UR10, UR11 ;  /* 0x0000000b000a7c82 */ /* 0x000fe40008000000 */
[----:B------:R-:W-:Y:S01]  /*11a0*/  UMOV UR18, UR19 ;  /* 0x0000001300127c82 */ /* 0x000fe20008000000 */
[----:B------:R-:W-:Y:S02]  /*11b0*/  @UP0 USHF.R.U32.HI UR5, URZ, UR4, UR10 ;  /* 0x00000004ff050299 */ /* 0x000fe4000801160a */
[----:B------:R-:W-:Y:S02]  /*11c0*/  UIMAD.WIDE.U32 UR20, UR45, UR15, URZ ;  /* 0x0000000f2d1472a5 */ /* 0x000fe4000f8e00ff */
[----:B------:R-:W-:-:S02]  /*11d0*/  UIMAD.WIDE.U32 UR10, UR5, UR8, URZ ;  /* 0x00000008050a72a5 */ /* 0x000fc4000f8e00ff */
[----:B------:R-:W-:Y:S02]  /*11e0*/  @UP1 USHF.R.U32.HI UR6, URZ, UR13, UR18 ;  /* 0x0000000dff061299 */ /* 0x000fe40008011612 */
[----:B------:R-:W-:Y:S02]  /*11f0*/  UIMAD.WIDE.U32 UR16, UR46, UR12, URZ ;  /* 0x0000000c2e1072a5 */ /* 0x000fe4000f8e00ff */
[----:B------:R-:W-:Y:S01]  /*1200*/  UIMAD.WIDE.U32 UR18, UR6, UR8, URZ ;  /* 0x00000008061272a5 */ /* 0x000fe2000f8e00ff */
[----:B------:R-:W-:Y:S01]  /*1210*/  UMOV UR20, UR21 ;  /* 0x0000001500147c82 */ /* 0x000fe20008000000 */
[----:B------:R-:W-:Y:S01]  /*1220*/  UMOV UR10, UR11 ;  /* 0x0000000b000a7c82 */ /* 0x000fe20008000000 */
[----:B------:R-:W-:Y:S02]  /*1230*/  USHF.R.U32.HI UR20, URZ, UR4, UR20 ;  /* 0x00000004ff147299 */ /* 0x000fe40008011614 */
[----:B------:R-:W-:Y:S02]  /*1240*/  @UP2 USHF.R.U32.HI UR5, URZ, UR9, UR10 ;  /* 0x00000009ff052299 */ /* 0x000fe4000801160a */
[----:B------:R-:W-:Y:S01]  /*1250*/  UMOV UR7, UR19 ;  /* 0x0000001300077c82 */ /* 0x000fe20008000000 */
[----:B------:R-:W-:Y:S01]  /*1260*/  UMOV UR16, UR17 ;  /* 0x0000001100107c82 */ /* 0x000fe20008000000 */
[----:B------:R-:W-:-:S02]  /*1270*/  @UP2 USHF.R.U32.HI UR6, URZ, UR9, UR7 ;  /* 0x00000009ff062299 */ /* 0x000fc40008011607 */
[----:B------:R-:W-:Y:S02]  /*1280*/  USHF.R.U32.HI UR13, URZ, UR13, UR16 ;  /* 0x0000000dff0d7299 */ /* 0x000fe40008011610 */
[----:B------:R-:W-:Y:S02]  /*1290*/  USEL UR4, UR45, UR20, !UP0 ;  /* 0x000000142d047287 */ /* 0x000fe4000c000000 */
[----:B------:R-:W-:Y:S02]  /*12a0*/  UIMAD UR7, UR5, UR23, URZ ;  /* 0x00000017050772a4 */ /* 0x000fe4000f8e02ff */
[----:B------:R-:W-:Y:S02]  /*12b0*/  USEL UR5, UR46, UR13, !UP1 ;  /* 0x0000000d2e057287 */ /* 0x000fe4000c800000 */
[----:B------:R-:W-:Y:S02]  /*12c0*/  UIMAD UR12, UR6, UR23, URZ ;  /* 0x00000017060c72a4 */ /* 0x000fe4000f8e02ff */
[----:B------:R-:W-:-:S02]  /*12d0*/  UISETP.GE.AND UP0, UPT, UR4, UR7, UPT ;  /* 0x000000070400728c */ /* 0x000fc4000bf06270 */
[----:B------:R-:W-:Y:S02]  /*12e0*/  UIMAD.WIDE.U32 UR10, UR4, UR8, URZ ;  /* 0x00000008040a72a5 */ /* 0x000fe4000f8e00ff */
[----:B------:R-:W-:Y:S02]  /*12f0*/  UISETP.GE.OR UP0, UPT, UR5, UR12, UP0 ;  /* 0x0000000c0500728c */ /* 0x000fe40008706670 */
[----:B------:R-:W-:Y:S02]  /*1300*/  UIMAD.WIDE.U32 UR12, UR5, UR8, URZ ;  /* 0x00000008050c72a5 */ /* 0x000fe4000f8e00ff */
[----:B------:R-:W-:Y:S01]  /*1310*/  UIADD3 UR10, UPT, UPT, -UR4, URZ, URZ ;  /* 0x000000ff040a7290 */ /* 0x000fe2000fffe1ff */
[----:B------:R-:W-:Y:S01]  /*1320*/  UMOV UR8, UR11 ;  /* 0x0000000b00087c82 */ /* 0x000fe20008000000 */
[----:B------:R-:W-:Y:S02]  /*1330*/  UIADD3 UR11, UPT, UPT, -UR5, URZ, URZ ;  /* 0x000000ff050b7290 */ /* 0x000fe4000fffe1ff */
[----:B------:R-:W-:-:S03]  /*1340*/  USHF.R.U32.HI UR8, URZ, UR9, UR8 ;  /* 0x00000009ff087299 */ /* 0x000fc60008011608 */
[----:B------:R-:W-:Y:S01]  /*1350*/  @!UP0 UMOV UR7, UR13 ;  /* 0x0000000d00078c82 */ /* 0x000fe20008000000 */
[----:B------:R-:W-:Y:S02]  /*1360*/  UIMAD UR45, UR14, UR10, UR45 ;  /* 0x0000000a0e2d72a4 */ /* 0x000fe4000f8e022d */
[----:B------:R-:W-:Y:S02]  /*1370*/  USEL UR8, UR4, UR8, !UP2 ;  /* 0x0000000804087287 */ /* 0x000fe4000d000000 */
[----:B------:R-:W-:Y:S02]  /*1380*/  @!UP0 USHF.R.U32.HI UR7, URZ, UR9, UR7 ;  /* 0x00000009ff078299 */ /* 0x000fe40008011607 */
[----:B------:R-:W-:Y:S02]  /*1390*/  UIADD3 UR9, UPT, UPT, -UR8, URZ, URZ ;  /* 0x000000ff08097290 */ /* 0x000fe4000fffe1ff */
[----:B------:R-:W-:Y:S02]  /*13a0*/  @!UP0 USEL UR7, UR5, UR7, !UP2 ;  /* 0x0000000705078287 */ /* 0x000fe4000d000000 */
[----:B------:R-:W-:-:S02]  /*13b0*/  UIMAD UR9, UR23, UR9, UR4 ;  /* 0x00000009170972a4 */ /* 0x000fc4000f8e0204 */
[----:B------:R-:W-:Y:S02]  /*13c0*/  @!UP0 UIADD3 UR8, UPT, UPT, UR8, -UR7, URZ ;  /* 0x8000000708088290 */ /* 0x000fe4000fffe0ff */
[----:B------:R-:W-:Y:S02]  /*13d0*/  @!UP0 UIMAD UR6, UR9, UR6, UR7 ;  /* 0x00000006090682a4 */ /* 0x000fe4000f8e0207 */
[----:B------:R-:W-:Y:S02]  /*13e0*/  @!UP0 UIMAD UR4, UR8, UR23, UR5 ;  /* 0x00000017080482a4 */ /* 0x000fe4000f8e0205 */
[----:B------:R-:W-:Y:S02]  /*13f0*/  UIMAD UR46, UR25, UR11, UR46 ;  /* 0x0000000b192e72a4 */ /* 0x000fe4000f8e022e */
[----:B------:R-:W-:Y:S01]  /*1400*/  UIMAD UR45, UR4, UR14, UR45 ;  /* 0x0000000e042d72a4 */ /* 0x000fe2000f8e022d */
[----:B------:R-:W-:Y:S02]  /*1410*/  @!UP0 UMOV UR5, UR6 ;  /* 0x0000000600058c82 */ /* 0x000fe40008000000 */
[----:B------:R-:W-:-:S12]  /*1420*/  UIMAD UR46, UR5, UR25, UR46 ;  /* 0x00000019052e72a4 */ /* 0x000fd8000f8e022e */
.L_x_18:
[----:B------:R-:W-:Y:S02]  /*1430*/  UISETP.NE.AND UP1, UPT, UR26, 0x1, UPT ;  /* 0x000000011a00788c */ /* 0x000fe4000bf25270 */
[----:B------:R-:W-:Y:S02]  /*1440*/  UISETP.NE.AND UP0, UPT, UR22, 0x2, UPT ;  /* 0x000000021600788c */ /* 0x000fe4000bf05270 */
[----:B------:R-:W-:-:S05]  /*1450*/  ULOP3.LUT UR21, UR24, 0x800, URZ, 0xc0, !UPT ;  /* 0x0000080018157892 */ /* 0x000fca000f8ec0ff */
[----:B------:R-:W-:Y:S07]  /*1460*/  BRA.U UP1, `(.L_x_19) ;  /* 0x0000000101447547 */ /* 0x000fee000b800000 */
[----:B------:R-:W1:Y:S01]  /*1470*/  LDCU.128 UR8, c[0x0][0xb10] ;  /* 0x00016200ff0877ac */ /* 0x000e620008000c00 */
[----:B------:R-:W2:Y:S01]  /*1480*/  LDCU UR12, c[0x0][0xb0c] ;  /* 0x00016180ff0c77ac */ /* 0x000ea20008000800 */
[----:B------:R-:W3:Y:S01]  /*1490*/  LDCU UR13, c[0x0][0xb20] ;  /* 0x00016400ff0d77ac */ /* 0x000ee20008000800 */
[----:B-1----:R-:W-:Y:S02]  /*14a0*/  UIMAD.WIDE.U32 UR6, UR46, UR8, URZ ;  /* 0x000000082e0672a5 */ /* 0x002fe4000f8e00ff */
[----:B------:R-:W-:Y:S02]  /*14b0*/  UIMAD.WIDE.U32 UR4, UR45, UR11, URZ ;  /* 0x0000000b2d0472a5 */ /* 0x000fe4000f8e00ff */
[----:B--2---:R-:W-:Y:S02]  /*14c0*/  UISETP.NE.AND UP2, UPT, UR12, 0x1, UPT ;  /* 0x000000010c00788c */ /* 0x004fe4000bf45270 */
[----:B------:R-:W-:Y:S01]  /*14d0*/  UISETP.NE.AND UP1, UPT, UR10, 0x1, UPT ;  /* 0x000000010a00788c */ /* 0x000fe2000bf25270 */
[----:B------:R-:W-:-:S02]  /*14e0*/  UMOV UR6, UR7 ;  /* 0x0000000700067c82 */ /* 0x000fc40008000000 */
[----:B------:R-:W-:Y:S01]  /*14f0*/  UMOV UR4, UR5 ;  /* 0x0000000500047c82 */ /* 0x000fe20008000000 */
[----:B------:R-:W-:Y:S02]  /*1500*/  USHF.R.U32.HI UR6, URZ, UR9, UR6 ;  /* 0x00000009ff067299 */ /* 0x000fe40008011606 */
[----:B---3--:R-:W-:Y:S02]  /*1510*/  USHF.R.U32.HI UR4, URZ, UR13, UR4 ;  /* 0x0000000dff047299 */ /* 0x008fe40008011604 */
[----:B------:R-:W-:Y:S02]  /*1520*/  USEL UR5, UR46, UR6, !UP2 ;  /* 0x000000062e057287 */ /* 0x000fe4000d000000 */
[----:B------:R-:W-:-:S04]  /*1530*/  USEL UR4, UR45, UR4, !UP1 ;  /* 0x000000042d047287 */ /* 0x000fc8000c800000 */
[----:B------:R-:W-:Y:S02]  /*1540*/  UIADD3 UR6, UPT, UPT, UR5, -UR4, URZ ;  /* 0x8000000405067290 */ /* 0x000fe4000fffe0ff */
[----:B------:R-:W-:Y:S02]  /*1550*/  UIADD3 UR4, UPT, UPT, -UR5, UR4, URZ ;  /* 0x0000000405047290 */ /* 0x000fe4000fffe1ff */
[----:B------:R-:W-:Y:S02]  /*1560*/  UIMAD UR45, UR6, UR10, UR45 ;  /* 0x0000000a062d72a4 */ /* 0x000fe4000f8e022d */
[----:B------:R-:W-:-:S12]  /*1570*/  UIMAD UR46, UR4, UR12, UR46 ;  /* 0x0000000c042e72a4 */ /* 0x000fd8000f8e022e */
.L_x_19:
[----:B------:R-:W-:Y:S05]  /*1580*/  BRA.U !UP5, `(.L_x_20) ;  /* 0x000000010d0c7547 */ /* 0x000fea000b800000 */
[----:B------:R-:W-:Y:S01]  /*1590*/  UCGABAR_WAIT ;  /* 0x0000000000007dc7 */ /* 0x000fe20008000000 */
[----:B------:R-:W-:Y:S01]  /*15a0*/  CCTL.IVALL ;  /* 0x00000000ff00798f */ /* 0x000fe20002000000 */
[----:B------:R-:W-:Y:S05]  /*15b0*/  BRA `(.L_x_21) ;  /* 0x0000000000047947 */ /* 0x000fea0003800000 */
.L_x_20:
[----:B------:R-:W-:Y:S06]  /*15c0*/  BAR.SYNC.DEFER_BLOCKING 0x0 ;  /* 0x0000000000007b1d */ /* 0x000fec0000010000 */
.L_x_21:
[----:B------:R-:W-:Y:S05]  /*15d0*/  BRA.U UP0, `(.L_x_22) ;  /* 0x0000001100e07547 */ /* 0x000fea000b800000 */
[----:B------:R-:W1:Y:S01]  /*15e0*/  LDCU UR6, c[0x0][0x38c] ;  /* 0x00007180ff0677ac */ /* 0x000e620008000800 */
[----:B------:R-:W-:Y:S01]  /*15f0*/  PLOP3.LUT P1, PT, PT, PT, UP3, 0x80, 0x8 ;  /* 0x000000000008781c */ /* 0x000fe20003f2f038 */
[----:B------:R-:W-:Y:S01]  /*1600*/  IMAD.MOV.U32 R12, RZ, RZ, 0x1 ;  /* 0x00000001ff0c7424 */ /* 0x000fe200078e00ff */
[----:B------:R-:W-:Y:S01]  /*1610*/  ISETP.EQ.OR P2, PT, R0, RZ, P3 ;  /* 0x000000ff0000720c */ /* 0x000fe20001f42670 */
[----:B------:R-:W-:Y:S01]  /*1620*/  UISETP.NE.AND UP1, UPT, UR22, URZ, UPT ;  /* 0x000000ff1600728c */ /* 0x000fe2000bf25270 */
[----:B------:R-:W-:Y:S02]  /*1630*/  PLOP3.LUT P1, PT, P1, PT, PT, 0x8, 0x80 ;  /* 0x000000000080781c */ /* 0x000fe40000f2e170 */
[----:B------:R-:W-:Y:S01]  /*1640*/  CS2R R10, SRZ ;  /* 0x00000000000a7805 */ /* 0x000fe2000001ff00 */
[----:B------:R-:W-:Y:S01]  /*1650*/  IMAD.MOV.U32 R9, RZ, RZ, RZ ;  /* 0x000000ffff097224 */ /* 0x000fe200078e00ff */
[----:B------:R-:W2:Y:S01]  /*1660*/  LDCU UR39, c[0x0][0x370] ;  /* 0x00006e00ff2777ac */ /* 0x000ea20008000800 */
[----:B------:R-:W-:Y:S01]  /*1670*/  IMAD.MOV.U32 R8, RZ, RZ, 0x1 ;  /* 0x00000001ff087424 */ /* 0x000fe200078e00ff */
[----:B------:R-:W3:Y:S01]  /*1680*/  LDCU.64 UR28, c[0x0][0x348] ;  /* 0x00006900ff1c77ac */ /* 0x000ee20008000a00 */
[----:B------:R-:W-:-:S02]  /*1690*/  USHF.R.U32.HI UR44, URZ, 0x6, UR21 ;  /* 0x00000006ff2c7899 */ /* 0x000fc40008011615 */
[----:B-1----:R-:W-:Y:S02]  /*16a0*/  UIADD3 UR5, UPT, UPT, UR6, 0x3f, URZ ;  /* 0x0000003f06057890 */ /* 0x002fe4000fffe0ff */
[----:B------:R-:W-:Y:S02]  /*16b0*/  UIADD3 UR47, UPT, UPT, UR6, 0x7e, URZ ;  /* 0x0000007e062f7890 */ /* 0x000fe4000fffe0ff */
[----:B------:R-:W-:Y:S01]  /*16c0*/  USHF.R.S32.HI UR4, URZ, 0x1f, UR5 ;  /* 0x0000001fff047899 */ /* 0x000fe20008011405 */
[----:B------:R-:W1:Y:S03]  /*16d0*/  LDCU UR38, c[0x0][0x374] ;  /* 0x00006e80ff2677ac */ /* 0x000e660008000800 */
[----:B------:R-:W-:Y:S02]  /*16e0*/  ULEA.HI UR4, UR4, UR5, URZ, 0x6 ;  /* 0x0000000504047291 */ /* 0x000fe4000f8f30ff */
[----:B------:R-:W-:-:S02]  /*16f0*/  USEL UR25, UR34, 0x2, UP1 ;  /* 0x0000000222197887 */ /* 0x000fc40008800000 */
[----:B------:R-:W-:Y:S02]  /*1700*/  USHF.R.S32.HI UR42, URZ, 0x6, UR4 ;  /* 0x00000006ff2a7899 */ /* 0x000fe40008011404 */
[----:B------:R-:W-:Y:S02]  /*1710*/  UIADD3 UR4, UPT, UPT, UR6, -0x1, URZ ;  /* 0xffffffff06047890 */ /* 0x000fe4000fffe0ff */
[----:B------:R-:W-:Y:S02]  /*1720*/  UISETP.LT.U32.AND UP0, UPT, UR42, 0x5, UPT ;  /* 0x000000052a00788c */ /* 0x000fe4000bf01070 */
[----:B------:R-:W-:Y:S02]  /*1730*/  UISETP.GE.U32.AND UP2, UPT, UR4, -0x7f, UPT ;  /* 0xffffff810400788c */ /* 0x000fe4000bf46070 */
[----:B------:R-:W-:Y:S01]  /*1740*/  USEL UR41, UR42, 0x5, UP0 ;  /* 0x000000052a297887 */ /* 0x000fe20008000000 */
[----:B------:R-:W-:-:S03]  /*1750*/  UMOV UR5, URZ ;  /* 0x000000ff00057c82 */ /* 0x000fc60008000000 */
[----:B------:R-:W-:Y:S02]  /*1760*/  UIADD3 UR24, UPT, UPT, UR41, -0x1, URZ ;  /* 0xffffffff29187890 */ /* 0x000fe4000fffe0ff */
[----:B------:R-:W-:-:S03]  /*1770*/  UIADD3 UR43, UPT, UPT, UR42, -UR41, URZ ;  /* 0x800000292a2b7290 */ /* 0x000fc6000fffe0ff */
[----:B------:R-:W-:-:S04]  /*1780*/  @UP2 UIADD3 UR24, UPT, UPT, UR41, URZ, URZ ;  /* 0x000000ff29182290 */ /* 0x000fc8000fffe0ff */
[----:B-123--:R-:W-:-:S12]  /*1790*/  UIADD3 UR24, UPT, UPT, UR24, 0x1, URZ ;  /* 0x0000000118187890 */ /* 0x00efd8000fffe0ff */
.L_x_42:
[----:B------:R-:W-:Y:S01]  /*17a0*/  UISETP.NE.AND UP0, UPT, UR48, URZ, UPT ;  /* 0x000000ff3000728c */ /* 0x000fe2000bf05270 */
[----:B------:R-:W1:Y:S08]  /*17b0*/  S2UR UR48, SR_CgaCtaId ;  /* 0x00000000003079c3 */ /* 0x000e700000008800 */
[----:B------:R-:W-:Y:S05]  /*17c0*/  BRA.U UP0, `(.L_x_23) ;  /* 0x0000000100347547 */ /* 0x000fea000b800000 */
[----:B------:R-:W2:Y:S01]  /*17d0*/  S2R R0, SR_CgaCtaId ;  /* 0x0000000000007919 */ /* 0x000ea20000008800 */
[----:B------:R-:W-:-:S04]  /*17e0*/  MOV R2, 0x400 ;  /* 0x0000040000027802 */ /* 0x000fc80000000f00 */
[----:B--2---:R-:W-:Y:S02]  /*17f0*/  LEA R0, R0, R2, 0x18 ;  /* 0x0000000200007211 */ /* 0x004fe400078ec0ff */
[----:B------:R-:W-:-:S03]  /*1800*/  SHF.L.U32 R2, R8, 0x1f, RZ ;  /* 0x0000001f08027819 */ /* 0x000fc600000006ff */
[----:B------:R-:W-:-:S04]  /*1810*/  IMAD R0, R9, 0x8, R0 ;  /* 0x0000000809007824 */ /* 0x000fc800078e0200 */
[----:B------:R-:W2:Y:S02]  /*1820*/  SYNCS.PHASECHK.TRANS64.TRYWAIT P0, [R0+URZ+0xe0], R2 ;  /* 0x0000e002000075a7 */ /* 0x000ea400080011ff */
[----:B--2---:R-:W-:Y:S05]  /*1830*/  @!P0 BRA `(.L_x_24) ;  /* 0x0000004c00d48947 */ /* 0x004fea0003800000 */
.L_x_103:
[----:B------:R-:W-:Y:S01]  /*1840*/  VIADD R9, R9, 0x1 ;  /* 0x0000000109097836 */ /* 0x000fe20000000000 */
[----:B------:R2:W-:Y:S04]  /*1850*/  SYNCS.ARRIVE.TRANS64.A1T0 RZ, [R0+URZ+0xd0], RZ ;  /* 0x0000d0ff00ff79a7 */ /* 0x0005e800081000ff */
[----:B------:R-:W-:-:S04]  /*1860*/  ISETP.NE.AND P0, PT, R9, 0x2, PT ;  /* 0x000000020900780c */ /* 0x000fc80003f05270 */
[----:B------:R-:W-:Y:S02]  /*1870*/  SEL R9, R9, RZ, P0 ;  /* 0x000000ff09097207 */ /* 0x000fe40000000000 */
[----:B--2---:R-:W-:-:S04]  /*1880*/  SEL R0, RZ, 0x1, P0 ;  /* 0x00000001ff007807 */ /* 0x004fc80000000000 */
[----:B------:R-:W-:-:S07]  /*1890*/  LOP3.LUT R8, R8, R0, RZ, 0x3c, !PT ;  /* 0x0000000008087212 */ /* 0x000fce00078e3cff */
.L_x_23:
[----:B------:R-:W-:Y:S01]  /*18a0*/  UMOV UR6, 0x400 ;  /* 0x0000040000067882 */ /* 0x000fe20000000000 */
[----:B------:R-:W-:Y:S01]  /*18b0*/  SHF.L.U32 R0, R12, 0x1f, RZ ;  /* 0x0000001f0c007819 */ /* 0x000fe200000006ff */
[----:B-1----:R-:W-:Y:S02]  /*18c0*/  ULEA UR6, UR48, UR6, 0x18 ;  /* 0x0000000630067291 */ /* 0x002fe4000f8ec0ff */
[----:B------:R-:W-:Y:S02]  /*18d0*/  UISETP.GE.U32.AND UP0, UPT, UR47, 0x7f, UPT ;  /* 0x0000007f2f00788c */ /* 0x000fe4000bf06070 */
[----:B------:R-:W-:Y:S02]  /*18e0*/  ULEA UR4, UR5, UR6, 0x3 ;  /* 0x0000000605047291 */ /* 0x000fe4000f8e18ff */
[----:B------:R-:W-:Y:S02]  /*18f0*/  USHF.L.U32 UR11, UR45, 0x6, URZ ;  /* 0x000000062d0b7899 */ /* 0x000fe400080006ff */
[----:B------:R-:W-:Y:S01]  /*1900*/  ULEA UR35, UR46, UR44, 0x6 ;  /* 0x0000002c2e237291 */ /* 0x000fe2000f8e30ff */
[----:B------:R-:W-:-:S04]  /*1910*/  UMOV UR13, URZ ;  /* 0x000000ff000d7c82 */ /* 0x000fc80008000000 */
[----:B------:R1:W2:Y:S01]  /*1920*/  SYNCS.PHASECHK.TRANS64.TRYWAIT P0, [UR4+0x28], R0 ;  /* 0x00002800ff0075a7 */ /* 0x0002a20008001104 */
[----:B------:R-:W-:Y:S06]  /*1930*/  BRA.U !UP0, `(.L_x_25) ;  /* 0x0000000108bc7547 */ /* 0x000fec000b800000 */
[----:B------:R-:W-:Y:S01]  /*1940*/  UMOV UR7, URZ ;  /* 0x000000ff00077c82 */ /* 0x000fe20008000000 */
[----:B------:R-:W-:-:S05]  /*1950*/  UMOV UR4, UR5 ;  /* 0x0000000500047c82 */ /* 0x000fca0008000000 */
.L_x_31:
[----:B------:R-:W-:Y:S01]  /*1960*/  ULEA UR33, UR4, UR6, 0x3 ;  /* 0x0000000604217291 */ /* 0x000fe2000f8e18ff */
[----:B--2---:R-:W-:Y:S01]  /*1970*/  @!P3 MOV R2, 0x2000 ;  /* 0x000020000002b802 */ /* 0x004fe20000000f00 */
[----:B--2-4-:R-:W-:Y:S10]  /*1980*/  @P0 BRA `(.L_x_26) ;  /* 0x00000000000c0947 */ /* 0x014ff40003800000 */
[----:B------:R-:W-:-:S04]  /*1990*/  SHF.L.U32 R3, R12, 0x1f, RZ ;  /* 0x0000001f0c037819 */ /* 0x000fc800000006ff */
[----:B------:R-:W2:Y:S02]  /*19a0*/  SYNCS.PHASECHK.TRANS64.TRYWAIT P0, [UR33+0x28], R3 ;  /* 0x00002803ff0075a7 */ /* 0x000ea40008001121 */
[----:B--2---:R-:W-:Y:S05]  /*19b0*/  @!P0 BRA `(.L_x_27) ;  /* 0x0000004c00888947 */ /* 0x004fea0003800000 */
.L_x_26:
[----:B------:R2:W-:Y:S01]  /*19c0*/  @!P3 SYNCS.ARRIVE.TRANS64 RZ, [UR33], R2 ;  /* 0x00000002ffffb9a7 */ /* 0x0005e20008000021 */
[----:B------:R-:W-:-:S04]  /*19d0*/  ULOP3.LUT UR5, UR25, 0x2, URZ, 0xfc, !UPT ;  /* 0x0000000219057892 */ /* 0x000fc8000f8efcff */
[----:B------:R-:W-:-:S09]  /*19e0*/  UISETP.NE.AND UP0, UPT, UR5, 0x2, UPT ;  /* 0x000000020500788c */ /* 0x000fd2000bf05270 */
[----:B------:R-:W-:Y:S05]  /*19f0*/  BRA.U UP0, `(.L_x_28) ;  /* 0x0000000100047547 */ /* 0x000fea000b800000 */
[----:B------:R-:W-:Y:S05]  /*1a00*/  BPT.TRAP 0x1 ;  /* 0x000000040000795c */ /* 0x000fea0000300000 */
.L_x_28:
[----:B------:R-:W-:Y:S04]  /*1a10*/  BSSY.RECONVERGENT B0, `(.L_x_29) ;  /* 0x0000003000007945 */ /* 0x000fe80003800200 */
[----:B------:R-:W-:Y:S05]  /*1a20*/  @P2 BRA `(.L_x_30) ;  /* 0x0000000000042947 */ /* 0x000fea0003800000 */
[----:B------:R-:W-:Y:S05]  /*1a30*/  BPT.TRAP 0x1 ;  /* 0x000000040000795c */ /* 0x000fea0000300000 */
.L_x_30:
[----:B------:R-:W-:Y:S05]  /*1a40*/  BSYNC.RECONVERGENT B0 ;  /* 0x0000000000007941 */ /* 0x000fea0003800200 */
.L_x_29:
[----:B------:R-:W-:Y:S02]  /*1a50*/  UIADD3 UR5, UPT, UPT, UR4, 0x1, URZ ;  /* 0x0000000104057890 */ /* 0x000fe4000fffe0ff */
[----:B------:R-:W-:Y:S02]  /*1a60*/  UIADD3 UR16, UP1, UPT, UR28, 0x80, URZ ;  /* 0x000000801c107890 */ /* 0x000fe4000ff3e0ff */
[----:B------:R-:W-:Y:S02]  /*1a70*/  UISETP.NE.AND UP0, UPT, UR5, 0x5, UPT ;  /* 0x000000050500788c */ /* 0x000fe4000bf05270 */
[----:B------:R-:W-:Y:S02]  /*1a80*/  USHF.L.U32 UR34, UR7, 0x6, URZ ;  /* 0x0000000607227899 */ /* 0x000fe400080006ff */
[----:B------:R-:W-:Y:S02]  /*1a90*/  USEL UR9, URZ, 0x1, UP0 ;  /* 0x00000001ff097887 */ /* 0x000fe40008000000 */
[----:B------:R-:W-:-:S02]  /*1aa0*/  USEL UR5, UR5, URZ, UP0 ;  /* 0x000000ff05057287 */ /* 0x000fc40008000000 */
[----:B------:R-:W-:Y:S02]  /*1ab0*/  UIADD3 UR14, UP0, UPT, UR28, 0x180, URZ ;  /* 0x000001801c0e7890 */ /* 0x000fe4000ff1e0ff */
[----:B------:R-:W-:Y:S01]  /*1ac0*/  ULEA UR8, UR5, UR6, 0x3 ;  /* 0x0000000605087291 */ /* 0x000fe2000f8e18ff */
[----:B------:R-:W-:Y:S01]  /*1ad0*/  LOP3.LUT R12, R12, UR9, RZ, 0x3c, !PT ;  /* 0x000000090c0c7c12 */ /* 0x000fe2000f8e3cff */
[----:B------:R-:W-:Y:S02]  /*1ae0*/  UIADD3.X UR17, UPT, UPT, URZ, UR29, URZ, UP1, !UPT ;  /* 0x0000001dff117290 */ /* 0x000fe40008ffe4ff */
[----:B------:R-:W-:Y:S01]  /*1af0*/  UIADD3.X UR15, UPT, UPT, URZ, UR29, URZ, UP0, !UPT ;  /* 0x0000001dff0f7290 */ /* 0x000fe200087fe4ff */
[----:B-1----:R-:W-:Y:S01]  /*1b00*/  SHF.L.U32 R0, R12, 0x1f, RZ ;  /* 0x0000001f0c007819 */ /* 0x002fe200000006ff */
[----:B------:R-:W-:Y:S01]  /*1b10*/  UMOV UR18, 0x0 ;  /* 0x0000000000127882 */ /* 0x000fe20000000000 */
[----:B------:R-:W-:Y:S01]  /*1b20*/  UMOV UR19, 0x10000000 ;  /* 0x1000000000137882 */ /* 0x000fe20000000000 */
[----:B------:R-:W-:Y:S01]  /*1b30*/  UMOV UR12, UR36 ;  /* 0x00000024000c7c82 */ /* 0x000fe20008000000 */
[----:B------:R3:W4:Y:S01]  /*1b40*/  SYNCS.PHASECHK.TRANS64.TRYWAIT P0, [UR8+0x28], R0 ;  /* 0x00002800ff0075a7 */ /* 0x0007220008001108 */
[----:B------:R-:W-:Y:S01]  /*1b50*/  USHF.L.U32 UR8, UR4, 0xc, URZ ;  /* 0x0000000c04087899 */ /* 0x000fe200080006ff */
[----:B------:R-:W-:-:S02]  /*1b60*/  UMOV UR9, UR33 ;  /* 0x0000002100097c82 */ /* 0x000fc40008000000 */
[----:B------:R-:W-:Y:S01]  /*1b70*/  UMOV UR4, 0x30000 ;  /* 0x0003000000047882 */ /* 0x000fe20000000000 */
[----:B------:R-:W-:Y:S02]  /*1b80*/  ULOP3.LUT UR32, UR8, UR21, URZ, 0xfc, !UPT ;  /* 0x0000001508207292 */ /* 0x000fe4000f8efcff */
[----:B------:R-:W-:Y:S02]  /*1b90*/  UIADD3 UR8, UPT, UPT, UR6, 0x7400, UR8 ;  /* 0x0000740006087890 */ /* 0x000fe4000fffe008 */
[----:B------:R-:W-:Y:S01]  /*1ba0*/  UIADD3 UR32, UPT, UPT, UR6, 0x2400, UR32 ;  /* 0x0000240006207890 */ /* 0x000fe2000fffe020 */
[----:B------:R-:W-:Y:S01]  /*1bb0*/  UMOV UR10, UR34 ;  /* 0x00000022000a7c82 */ /* 0x000fe20008000000 */
[----:B------:R-:W-:Y:S01]  /*1bc0*/  UIADD3 UR7, UPT, UPT, UR7, 0x1, URZ ;  /* 0x0000000107077890 */ /* 0x000fe2000fffe0ff */
[----:B------:R-:W-:-:S03]  /*1bd0*/  UMOV UR13, UR24 ;  /* 0x00000018000d7c82 */ /* 0x000fc60008000000 */
[----:B------:R-:W-:-:S03]  /*1be0*/  UISETP.NE.AND UP0, UPT, UR7, UR24, UPT ;  /* 0x000000180700728c */ /* 0x000fc6000bf05270 */
[----:B------:R1:W-:Y:S01]  /*1bf0*/  UTMALDG.3D.MULTICAST [UR32], [UR16], UR4, desc[UR18] ;  /* 0x00001220100073b4 */ /* 0x0003e20008011804 */
[----:B------:R3:W-:Y:S01]  /*1c00*/  UTMALDG.3D [UR8], [UR14], desc[UR18] ;  /* 0x000012080e0075b4 */ /* 0x0007e20008011000 */
[----:B-1----:R-:W-:-:S04]  /*1c10*/  UMOV UR4, UR5 ;  /* 0x0000000500047c82 */ /* 0x002fc80008000000 */
[----:B---3--:R-:W-:Y:S05]  /*1c20*/  BRA.U UP0, `(.L_x_31) ;  /* 0xfffffffd004c7547 */ /* 0x008fea000b83ffff */
.L_x_25:
[----:B------:R-:W-:Y:S01]  /*1c30*/  ULEA UR4, UR5, UR6, 0x3 ;  /* 0x0000000605047291 */ /* 0x000fe2000f8e18ff */
[----:B-1----:R-:W-:Y:S01]  /*1c40*/  SHF.L.U32 R0, R12, 0x1f, RZ ;  /* 0x0000001f0c007819 */ /* 0x002fe200000006ff */
[----:B------:R-:W-:Y:S01]  /*1c50*/  @!P1 SYNCS.ARRIVE.TRANS64.A1T0 RZ, [UR6+0x68], RZ ;  /* 0x000068ffffff99a7 */ /* 0x000fe20008100006 */
[----:B------:R-:W-:-:S06]  /*1c60*/  UISETP.GT.AND UP0, UPT, UR42, UR41, UPT ;  /* 0x000000292a00728c */ /* 0x000fcc000bf04270 */
[----:B--2-4-:R1:W2:Y:S03]  /*1c70*/  SYNCS.PHASECHK.TRANS64.TRYWAIT P0, [UR4+0x28], R0 ;  /* 0x00002800ff0075a7 */ /* 0x0142a60008001104 */
[----:B------:R-:W-:Y:S05]  /*1c80*/  BRA.U !UP0, `(.L_x_32) ;  /* 0x0000000108c07547 */ /* 0x000fea000b800000 */
[----:B------:R-:W-:Y:S01]  /*1c90*/  UIADD3 UR26, UPT, UPT, UR43, UR13, URZ ;  /* 0x0000000d2b1a7290 */ /* 0x000fe2000fffe0ff */
[----:B------:R-:W-:-:S11]  /*1ca0*/  UMOV UR4, UR5 ;  /* 0x0000000500047c82 */ /* 0x000fd60008000000 */
.L_x_38:
[----:B------:R-:W-:Y:S01]  /*1cb0*/  ULEA UR17, UR4, UR6, 0x3 ;  /* 0x0000000604117291 */ /* 0x000fe2000f8e18ff */
[----:B--2---:R-:W-:Y:S01]  /*1cc0*/  @!P3 MOV R2, 0x2000 ;  /* 0x000020000002b802 */ /* 0x004fe20000000f00 */
[----:B--2-4-:R-:W-:Y:S10]  /*1cd0*/  @P0 BRA `(.L_x_33) ;  /* 0x00000000000c0947 */ /* 0x014ff40003800000 */
[----:B------:R-:W-:-:S04]  /*1ce0*/  SHF.L.U32 R3, R12, 0x1f, RZ ;  /* 0x0000001f0c037819 */ /* 0x000fc800000006ff */
[----:B------:R-:W2:Y:S02]  /*1cf0*/  SYNCS.PHASECHK.TRANS64.TRYWAIT P0, [UR17+0x28], R3 ;  /* 0x00002803ff0075a7 */ /* 0x000ea40008001111 */
[----:B--2---:R-:W-:Y:S05]  /*1d00*/  @!P0 BRA `(.L_x_34) ;  /* 0x0000004800cc8947 */ /* 0x004fea0003800000 */
.L_x_33:
[----:B------:R2:W-:Y:S01]  /*1d10*/  @!P3 SYNCS.ARRIVE.TRANS64 RZ, [UR17], R2 ;  /* 0x00000002ffffb9a7 */ /* 0x0005e20008000011 */
[----:B------:R-:W-:-:S04]  /*1d20*/  ULOP3.LUT UR5, UR25, 0x2, URZ, 0xfc, !UPT ;  /* 0x0000000219057892 */ /* 0x000fc8000f8efcff */
[----:B------:R-:W-:-:S09]  /*1d30*/  UISETP.NE.AND UP0, UPT, UR5, 0x2, UPT ;  /* 0x000000020500788c */ /* 0x000fd2000bf05270 */
[----:B------:R-:W-:Y:S05]  /*1d40*/  BRA.U UP0, `(.L_x_35) ;  /* 0x0000000100047547 */ /* 0x000fea000b800000 */
[----:B------:R-:W-:Y:S05]  /*1d50*/  BPT.TRAP 0x1 ;  /* 0x000000040000795c */ /* 0x000fea0000300000 */
.L_x_35:
[----:B------:R-:W-:Y:S04]  /*1d60*/  BSSY.RECONVERGENT B0, `(.L_x_36) ;  /* 0x0000003000007945 */ /* 0x000fe80003800200 */
[----:B------:R-:W-:Y:S05]  /*1d70*/  @P2 BRA `(.L_x_37) ;  /* 0x0000000000042947 */ /* 0x000fea0003800000 */
[----:B------:R-:W-:Y:S05]  /*1d80*/  BPT.TRAP 0x1 ;  /* 0x000000040000795c */ /* 0x000fea0000300000 */
.L_x_37:
[----:B------:R-:W-:Y:S05]  /*1d90*/  BSYNC.RECONVERGENT B0 ;  /* 0x0000000000007941 */ /* 0x000fea0003800200 */
.L_x_36:
[----:B------:R-:W-:Y:S02]  /*1da0*/  UIADD3 UR5, UPT, UPT, UR4, 0x1, URZ ;  /* 0x0000000104057890 */ /* 0x000fe4000fffe0ff */
[----:B------:R-:W-:Y:S02]  /*1db0*/  UIADD3 UR14, UP1, UPT, UR28, 0x80, URZ ;  /* 0x000000801c0e7890 */ /* 0x000fe4000ff3e0ff */
[----:B------:R-:W-:Y:S02]  /*1dc0*/  UISETP.NE.AND UP0, UPT, UR5, 0x5, UPT ;  /* 0x000000050500788c */ /* 0x000fe4000bf05270 */
[----:B------:R-:W-:Y:S02]  /*1dd0*/  USHF.L.U32 UR18, UR13, 0x6, URZ ;  /* 0x000000060d127899 */ /* 0x000fe400080006ff */
[----:B------:R-:W-:Y:S02]  /*1de0*/  USEL UR8, URZ, 0x1, UP0 ;  /* 0x00000001ff087887 */ /* 0x000fe40008000000 */
[----:B------:R-:W-:-:S02]  /*1df0*/  USEL UR5, UR5, URZ, UP0 ;  /* 0x000000ff05057287 */ /* 0x000fc40008000000 */
[----:B------:R-:W-:Y:S02]  /*1e00*/  UIADD3 UR22, UP0, UPT, UR28, 0x180, URZ ;  /* 0x000001801c167890 */ /* 0x000fe4000ff1e0ff */
[----:B------:R-:W-:Y:S01]  /*1e10*/  LOP3.LUT R12, R12, UR8, RZ, 0x3c, !PT ;  /* 0x000000080c0c7c12 */ /* 0x000fe2000f8e3cff */
[----:B------:R-:W-:Y:S02]  /*1e20*/  USHF.L.U32 UR8, UR4, 0xc, URZ ;  /* 0x0000000c04087899 */ /* 0x000fe400080006ff */
[----:B------:R-:W-:Y:S01]  /*1e30*/  ULEA UR7, UR5, UR6, 0x3 ;  /* 0x0000000605077291 */ /* 0x000fe2000f8e18ff */
[----:B-1----:R-:W-:Y:S01]  /*1e40*/  SHF.L.U32 R0, R12, 0x1f, RZ ;  /* 0x0000001f0c007819 */ /* 0x002fe200000006ff */
[----:B------:R-:W-:Y:S02]  /*1e50*/  ULOP3.LUT UR16, UR8, UR21, URZ, 0xfc, !UPT ;  /* 0x0000001508107292 */ /* 0x000fe4000f8efcff */
[----:B------:R-:W-:Y:S02]  /*1e60*/  UIADD3.X UR15, UPT, UPT, URZ, UR29, URZ, UP1, !UPT ;  /* 0x0000001dff0f7290 */ /* 0x000fe40008ffe4ff */
[----:B------:R-:W-:-:S02]  /*1e70*/  UIADD3 UR16, UPT, UPT, UR6, 0x2400, UR16 ;  /* 0x0000240006107890 */ /* 0x000fc4000fffe010 */
[----:B------:R-:W-:Y:S01]  /*1e80*/  UIADD3 UR8, UPT, UPT, UR6, 0x7400, UR8 ;  /* 0x0000740006087890 */ /* 0x000fe2000fffe008 */
[----:B------:R3:W4:Y:S01]  /*1e90*/  SYNCS.PHASECHK.TRANS64.TRYWAIT P0, [UR7+0x28], R0 ;  /* 0x00002800ff0075a7 */ /* 0x0007220008001107 */
[----:B------:R-:W-:Y:S01]  /*1ea0*/  UIADD3.X UR23, UPT, UPT, URZ, UR29, URZ, UP0, !UPT ;  /* 0x0000001dff177290 */ /* 0x000fe200087fe4ff */
[----:B------:R-:W-:Y:S01]  /*1eb0*/  UMOV UR4, 0x30000 ;  /* 0x0003000000047882 */ /* 0x000fe20000000000 */
[----:B------:R-:W-:Y:S01]  /*1ec0*/  UMOV UR30, 0x0 ;  /* 0x00000000001e7882 */ /* 0x000fe20000000000 */
[----:B------:R-:W-:Y:S01]  /*1ed0*/  UMOV UR31, 0x10000000 ;  /* 0x10000000001f7882 */ /* 0x000fe20000000000 */
[----:B------:R-:W-:Y:S01]  /*1ee0*/  UMOV UR19, UR35 ;  /* 0x0000002300137c82 */ /* 0x000fe20008000000 */
[----:B------:R-:W-:Y:S01]  /*1ef0*/  UMOV UR20, UR36 ;  /* 0x0000002400147c82 */ /* 0x000fe20008000000 */
[----:B------:R-:W-:Y:S01]  /*1f00*/  UMOV UR12, UR36 ;  /* 0x00000024000c7c82 */ /* 0x000fe20008000000 */
[----:B------:R-:W-:Y:S01]  /*1f10*/  UMOV UR9, UR17 ;  /* 0x0000001100097c82 */ /* 0x000fe20008000000 */
[----:B------:R-:W-:Y:S01]  /*1f20*/  UMOV UR10, UR18 ;  /* 0x00000012000a7c82 */ /* 0x000fe20008000000 */
[----:B------:R1:W-:Y:S01]  /*1f30*/  UTMALDG.3D.MULTICAST [UR16], [UR14], UR4, desc[UR30] ;  /* 0x00001e100e0073b4 */ /* 0x0003e20008011804 */
[----:B------:R-:W-:-:S04]  /*1f40*/  UIADD3 UR13, UPT, UPT, UR13, 0x1, URZ ;  /* 0x000000010d0d7890 */ /* 0x000fc8000fffe0ff */
[----:B------:R-:W-:Y:S01]  /*1f50*/  UISETP.NE.AND UP0, UPT, UR13, UR26, UPT ;  /* 0x0000001a0d00728c */ /* 0x000fe2000bf05270 */
[----:B------:R3:W-:Y:S01]  /*1f60*/  UTMALDG.3D [UR8], [UR22], desc[UR30] ;  /* 0x00001e08160075b4 */ /* 0x0007e20008011000 */
[----:B-1----:R-:W-:-:S07]  /*1f70*/  UMOV UR4, UR5 ;  /* 0x0000000500047c82 */ /* 0x002fce0008000000 */
[----:B---3--:R-:W-:Y:S05]  /*1f80*/  BRA.U UP0, `(.L_x_38) ;  /* 0xfffffffd00487547 */ /* 0x008fea000b83ffff */
.L_x_32:
[C---:B------:R-:W-:Y:S01]  /*1f90*/  LEA R3, R11.reuse, UR6, 0x3 ;  /* 0x000000060b037c11 */ /* 0x040fe2000f8e18ff */
[----:B------:R-:W-:Y:S01]  /*1fa0*/  NOP ;  /* 0x0000000000007918 */ /* 0x000fe20000000000 */
[----:B-1----:R-:W-:Y:S02]  /*1fb0*/  SHF.L.U32 R0, R10, 0x1f, RZ ;  /* 0x0000001f0a007819 */ /* 0x002fe400000006ff */
[----:B------:R-:W-:Y:S02]  /*1fc0*/  LEA R4, R11, UR6, 0x4 ;  /* 0x000000060b047c11 */ /* 0x000fe4000f8e20ff */
[----:B--2-4-:R-:W1:Y:S02]  /*1fd0*/  SYNCS.PHASECHK.TRANS64.TRYWAIT P0, [R3+URZ+0x70], R0 ;  /* 0x00007000030075a7 */ /* 0x014e6400080011ff */
[----:B-1----:R-:W-:Y:S05]  /*1fe0*/  @!P0 BRA `(.L_x_39) ;  /* 0x00000048002c8947 */ /* 0x002fea0003800000 */
.L_x_106:
[----:B------:R-:W2:Y:S01]  /*1ff0*/  LDS.128 R4, [R4+0x100] ;  /* 0x0001000004047984 */ /* 0x000ea20000000c00 */
[----:B------:R-:W-:Y:S01]  /*2000*/  UISETP.GE.AND UP0, UPT, UR40, 0x1, UPT ;  /* 0x000000012800788c */ /* 0x000fe2000bf06270 */
[----:B------:R-:W-:Y:S01]  /*2010*/  @!PT LDS RZ, [RZ] ;  /* 0x00000000fffff984 */ /* 0x000fe20000000800 */
[----:B------:R-:W-:Y:S01]  /*2020*/  @!PT LDS RZ, [RZ] ;  /* 0x00000000fffff984 */ /* 0x000fe20000000800 */
[----:B------:R-:W-:Y:S01]  /*2030*/  @!PT LDS RZ, [RZ] ;  /* 0x00000000fffff984 */ /* 0x000fe20000000800 */
[----:B------:R-:W-:Y:S01]  /*2040*/  @!PT LDS RZ, [RZ] ;  /* 0x00000000fffff984 */ /* 0x000fe20000000800 */
[----:B------:R3:W-:Y:S06]  /*2050*/  MEMBAR.ALL.CTA ;  /* 0x0000000000007992 */ /* 0x0007ec0000008000 */
[----:B---3--:R-:W3:Y:S01]  /*2060*/  FENCE.VIEW.ASYNC.S ;  /* 0x00000000000073c6 */ /* 0x008ee20000000000 */
[----:B--2---:R-:W-:-:S13]  /*2070*/  LOP3.LUT P0, RZ, R6, 0x1, RZ, 0xc0, !PT ;  /* 0x0000000106ff7812 */ /* 0x004fda000780c0ff */
[----:B---3--:R-:W-:Y:S01]  /*2080*/  VOTEU.ANY UP1, P0 ;  /* 0x0000000000ff7886 */ /* 0x008fe20000020100 */
[----:B------:R-:W-:-:S13]  /*2090*/  PLOP3.LUT P0, PT, PT, PT, UP1, 0x80, 0x8 ;  /* 0x000000000008781c */ /* 0x000fda0003f0f018 */
[----:B-1----:R-:W-:Y:S02]  /*20a0*/  @P0 LOP3.LUT R0, R5, 0xffff, RZ, 0xc0, !PT ;  /* 0x0000ffff05000812 */ /* 0x002fe400078ec0ff */
[----:B------:R-:W-:Y:S02]  /*20b0*/  @P0 MOV R2, R4 ;  /* 0x0000000400020202 */ /* 0x000fe40000000f00 */
[----:B------:R-:W-:Y:S01]  /*20c0*/  @P0 R2UR UR7, R0 ;  /* 0x00000000000702ca */ /* 0x000fe200000e0000 */
[----:B------:R-:W-:Y:S01]  /*20d0*/  VIADD R0, R3, 0x80 ;  /* 0x0000008003007836 */ /* 0x000fe20000000000 */
[----:B------:R-:W-:Y:S02]  /*20e0*/  @P0 SHF.R.U32.HI R4, RZ, 0x10, R5 ;  /* 0x00000010ff040819 */ /* 0x000fe40000011605 */
[----:B------:R-:W-:Y:S02]  /*20f0*/  @P0 R2UR UR8, R2 ;  /* 0x00000000020802ca */ /* 0x000fe400000e0000 */
[----:B------:R-:W-:-:S02]  /*2100*/  PRMT R0, RZ, 0x654, R0 ;  /* 0x00000654ff007816 */ /* 0x000fc40000000000 */
[----:B------:R-:W-:Y:S02]  /*2110*/  @P0 R2UR UR4, R4 ;  /* 0x00000000040402ca */ /* 0x000fe400000e0000 */
[----:B------:R1:W-:Y:S03]  /*2120*/  SYNCS.ARRIVE.TRANS64.RED.A1T0 RZ, [R0+URZ], RZ ;  /* 0x000000ff00ff79a7 */ /* 0x0003e600081004ff */
[----:B------:R-:W-:-:S04]  /*2130*/  @UP1 UMOV UR27, UR7 ;  /* 0x00000007001b1c82 */ /* 0x000fc80008000000 */
[----:B------:R-:W-:-:S04]  /*2140*/  @UP1 UMOV UR37, UR8 ;  /* 0x0000000800251c82 */ /* 0x000fc80008000000 */
[----:B------:R-:W-:Y:S01]  /*2150*/  @UP1 UMOV UR36, UR4 ;  /* 0x0000000400241c82 */ /* 0x000fe20008000000 */
[----:B------:R-:W-:Y:S05]  /*2160*/  BRA.U !UP0, `(.L_x_40) ;  /* 0x0000000108d47547 */ /* 0x000fea000b800000 */
[----:B------:R-:W2:Y:S01]  /*2170*/  LDCU.128 UR12, c[0x0][0xb10] ;  /* 0x00016200ff0c77ac */ /* 0x000ea20008000c00 */
[----:B------:R-:W3:Y:S01]  /*2180*/  LDCU UR26, c[0x0][0xb20] ;  /* 0x00016400ff1a77ac */ /* 0x000ee20008000800 */
[----:B------:R-:W4:Y:S01]  /*2190*/  LDCU UR20, c[0x0][0xb0c] ;  /* 0x00016180ff1477ac */ /* 0x000f220008000800 */
[----:B------:R-:W1:Y:S01]  /*21a0*/  LDCU.64 UR10, c[0x0][0xb28] ;  /* 0x00016500ff0a77ac */ /* 0x000e620008000a00 */
[----:B------:R-:W-:Y:S02]  /*21b0*/  UISETP.NE.AND UP3, UPT, UR40, 0x1, UPT ;  /* 0x000000012800788c */ /* 0x000fe4000bf65270 */
[----:B--2---:R-:W-:Y:S02]  /*21c0*/  UIMAD.WIDE.U32 UR16, UR38, UR15, URZ ;  /* 0x0000000f261072a5 */ /* 0x004fe4000f8e00ff */
[----:B------:R-:W-:Y:S02]  /*21d0*/  UIMAD.WIDE.U32 UR8, UR39, UR12, URZ ;  /* 0x0000000c270872a5 */ /* 0x000fe4000f8e00ff */
[----:B------:R-:W-:-:S02]  /*21e0*/  UISETP.NE.AND UP0, UPT, UR14, 0x1, UPT ;  /* 0x000000010e00788c */ /* 0x000fc4000bf05270 */
[----:B------:R-:W-:Y:S01]  /*21f0*/  UIMAD.WIDE.U32 UR22, UR27, UR15, URZ ;  /* 0x0000000f1b1672a5 */ /* 0x000fe2000f8e00ff */
[----:B------:R-:W-:Y:S02]  /*2200*/  UMOV UR16, UR17 ;  /* 0x0000001100107c82 */ /* 0x000fe40008000000 */
[----:B------:R-:W-:Y:S01]  /*2210*/  UMOV UR8, UR9 ;  /* 0x0000000900087c82 */ /* 0x000fe20008000000 */
[----:B---3--:R-:W-:Y:S02]  /*2220*/  USHF.R.U32.HI UR16, URZ, UR26, UR16 ;  /* 0x0000001aff107299 */ /* 0x008fe40008011610 */
[----:B----4-:R-:W-:Y:S02]  /*2230*/  UISETP.NE.AND UP2, UPT, UR20, 0x1, UPT ;  /* 0x000000011400788c */ /* 0x010fe4000bf45270 */
[----:B------:R-:W-:Y:S02]  /*2240*/  USHF.R.U32.HI UR8, URZ, UR13, UR8 ;  /* 0x0000000dff087299 */ /* 0x000fe40008011608 */
[----:B------:R-:W-:-:S02]  /*2250*/  USEL UR7, UR38, UR16, !UP0 ;  /* 0x0000001026077287 */ /* 0x000fc4000c000000 */
[----:B------:R-:W-:Y:S02]  /*2260*/  USEL UR8, UR39, UR8, !UP2 ;  /* 0x0000000827087287 */ /* 0x000fe4000d000000 */
[----:B-1----:R-:W-:Y:S01]  /*2270*/  UIMAD.WIDE.U32 UR16, UR7, UR10, URZ ;  /* 0x0000000a071072a5 */ /* 0x002fe2000f8e00ff */
[----:B------:R-:W-:Y:S01]  /*2280*/  UMOV UR4, UR23 ;  /* 0x0000001700047c82 */ /* 0x000fe20008000000 */
[----:B------:R-:W-:Y:S02]  /*2290*/  UIMAD.WIDE.U32 UR18, UR37, UR12, URZ ;  /* 0x0000000c251272a5 */ /* 0x000fe4000f8e00ff */
[----:B------:R-:W-:-:S03]  /*22a0*/  UIMAD.WIDE.U32 UR22, UR8, UR10, URZ ;  /* 0x0000000a081672a5 */ /* 0x000fc6000f8e00ff */
[----:B------:R-:W-:Y:S01]  /*22b0*/  UMOV UR16, UR17 ;  /* 0x0000001100107c82 */ /* 0x000fe20008000000 */
[----:B------:R-:W-:Y:S02]  /*22c0*/  USHF.R.U32.HI UR4, URZ, UR26, UR4 ;  /* 0x0000001aff047299 */ /* 0x000fe40008011604 */
[----:B------:R-:W-:Y:S01]  /*22d0*/  @UP3 USHF.R.U32.HI UR7, URZ, UR11, UR16 ;  /* 0x0000000bff073299 */ /* 0x000fe20008011610 */
[----:B------:R-:W-:Y:S01]  /*22e0*/  UMOV UR18, UR19 ;  /* 0x0000001300127c82 */ /* 0x000fe20008000000 */
[----:B------:R-:W-:Y:S01]  /*22f0*/  UMOV UR22, UR23 ;  /* 0x0000001700167c82 */ /* 0x000fe20008000000 */
[----:B------:R-:W-:Y:S02]  /*2300*/  USHF.R.U32.HI UR13, URZ, UR13, UR18 ;  /* 0x0000000dff0d7299 */ /* 0x000fe40008011612 */
[----:B------:R-:W-:Y:S02]  /*2310*/  USEL UR4, UR27, UR4, !UP0 ;  /* 0x000000041b047287 */ /* 0x000fe4000c000000 */
[----:B------:R-:W-:-:S02]  /*2320*/  @UP3 USHF.R.U32.HI UR8, URZ, UR11, UR22 ;  /* 0x0000000bff083299 */ /* 0x000fc40008011616 */
[----:B------:R-:W-:Y:S02]  /*2330*/  UIMAD UR9, UR40, UR7, URZ ;  /* 0x00000007280972a4 */ /* 0x000fe4000f8e02ff */
[----:B------:R-:W-:Y:S02]  /*2340*/  USEL UR7, UR37, UR13, !UP2 ;  /* 0x0000000d25077287 */ /* 0x000fe4000d000000 */
[----:B------:R-:W-:Y:S02]  /*2350*/  UIMAD UR12, UR40, UR8, URZ ;  /* 0x00000008280c72a4 */ /* 0x000fe4000f8e02ff */
[----:B------:R-:W-:Y:S02]  /*2360*/  UISETP.GE.AND UP0, UPT, UR4, UR9, UPT ;  /* 0x000000090400728c */ /* 0x000fe4000bf06270 */
[----:B------:R-:W-:Y:S02]  /*2370*/  UIMAD.WIDE.U32 UR16, UR4, UR10, URZ ;  /* 0x0000000a041072a5 */ /* 0x000fe4000f8e00ff */
[----:B------:R-:W-:-:S02]  /*2380*/  UISETP.GE.OR UP0, UPT, UR7, UR12, UP0 ;  /* 0x0000000c0700728c */ /* 0x000fc40008706670 */
        /* <DEDUP_REMOVED lines=19> */
.L_x_40:
[----:B------:R-:W2:Y:S02]  /*24c0*/  LDCU UR4, c[0x0][0xb30] ;  /* 0x00016600ff0477ac */ /* 0x000ea40008000800 */
[----:B--2---:R-:W-:-:S09]  /*24d0*/  UISETP.NE.AND UP0, UPT, UR4, 0x1, UPT ;  /* 0x000000010400788c */ /* 0x004fd2000bf05270 */
[----:B------:R-:W-:Y:S05]  /*24e0*/  BRA.U UP0, `(.L_x_41) ;  /* 0x0000000100447547 */ /* 0x000fea000b800000 */
[----:B------:R-:W2:Y:S01]  /*24f0*/  LDCU.128 UR12, c[0x0][0xb10] ;  /* 0x00016200ff0c77ac */ /* 0x000ea20008000c00 */
[----:B------:R-:W3:Y:S01]  /*2500*/  LDCU UR16, c[0x0][0xb0c] ;  /* 0x00016180ff1077ac */ /* 0x000ee20008000800 */
[----:B------:R-:W4:Y:S01]  /*2510*/  LDCU UR17, c[0x0][0xb20] ;  /* 0x00016400ff1177ac */ /* 0x000f220008000800 */
[----:B--2---:R-:W-:Y:S02]  /*2520*/  UIMAD.WIDE.U32 UR10, UR37, UR12, URZ ;  /* 0x0000000c250a72a5 */ /* 0x004fe4000f8e00ff */
[----:B------:R-:W-:Y:S02]  /*2530*/  UIMAD.WIDE.U32 UR8, UR27, UR15, URZ ;  /* 0x0000000f1b0872a5 */ /* 0x000fe4000f8e00ff */
[----:B---3--:R-:W-:Y:S02]  /*2540*/  UISETP.NE.AND UP2, UPT, UR16, 0x1, UPT ;  /* 0x000000011000788c */ /* 0x008fe4000bf45270 */
[----:B------:R-:W-:Y:S01]  /*2550*/  UISETP.NE.AND UP0, UPT, UR14, 0x1, UPT ;  /* 0x000000010e00788c */ /* 0x000fe2000bf05270 */
[----:B------:R-:W-:-:S02]  /*2560*/  UMOV UR7, UR11 ;  /* 0x0000000b00077c82 */ /* 0x000fc40008000000 */
[----:B------:R-:W-:Y:S01]  /*2570*/  UMOV UR4, UR9 ;  /* 0x0000000900047c82 */ /* 0x000fe20008000000 */
[----:B------:R-:W-:Y:S02]  /*2580*/  USHF.R.U32.HI UR7, URZ, UR13, UR7 ;  /* 0x0000000dff077299 */ /* 0x000fe40008011607 */
[----:B----4-:R-:W-:Y:S02]  /*2590*/  USHF.R.U32.HI UR4, URZ, UR17, UR4 ;  /* 0x00000011ff047299 */ /* 0x010fe40008011604 */
[----:B------:R-:W-:Y:S02]  /*25a0*/  USEL UR7, UR37, UR7, !UP2 ;  /* 0x0000000725077287 */ /* 0x000fe4000d000000 */
[----:B------:R-:W-:-:S04]  /*25b0*/  USEL UR4, UR27, UR4, !UP0 ;  /* 0x000000041b047287 */ /* 0x000fc8000c000000 */
[----:B------:R-:W-:Y:S02]  /*25c0*/  UIADD3 UR8, UPT, UPT, UR7, -UR4, URZ ;  /* 0x8000000407087290 */ /* 0x000fe4000fffe0ff */
[----:B------:R-:W-:Y:S02]  /*25d0*/  UIADD3 UR4, UPT, UPT, -UR7, UR4, URZ ;  /* 0x0000000407047290 */ /* 0x000fe4000fffe1ff */
[----:B------:R-:W-:Y:S02]  /*25e0*/  UIMAD UR27, UR8, UR14, UR27 ;  /* 0x0000000e081b72a4 */ /* 0x000fe4000f8e021b */
[----:B------:R-:W-:-:S12]  /*25f0*/  UIMAD UR37, UR4, UR16, UR37 ;  /* 0x00000010042572a4 */ /* 0x000fd8000f8e0225 */
.L_x_41:
[----:B------:R-:W-:Y:S01]  /*2600*/  VIADD R11, R11, 0x1 ;  /* 0x000000010b0b7836 */ /* 0x000fe20000000000 */
[----:B------:R-:W-:Y:S01]  /*2610*/  PLOP3.LUT P1, PT, PT, PT, PT, 0x80, 0x8 ;  /* 0x000000000008781c */ /* 0x000fe20003f2f070 */
[----:B------:R-:W-:Y:S02]  /*2620*/  UIADD3 UR46, UPT, UPT, UR37, UR60, URZ ;  /* 0x0000003c252e7290 */ /* 0x000fe4000fffe0ff */
[----:B------:R-:W-:Y:S01]  /*2630*/  UIADD3 UR45, UPT, UPT, UR27, UR57, URZ ;  /* 0x000000391b2d7290 */ /* 0x000fe2000fffe0ff */
[----:B------:R-:W-:-:S04]  /*2640*/  ISETP.NE.AND P0, PT, R11, 0x2, PT ;  /* 0x000000020b00780c */ /* 0x000fc80003f05270 */
[----:B-1----:R-:W-:Y:S02]  /*2650*/  SEL R0, RZ, 0x1, P0 ;  /* 0x00000001ff007807 */ /* 0x002fe40000000000 */
[----:B------:R-:W-:Y:S02]  /*2660*/  SEL R11, R11, RZ, P0 ;  /* 0x000000ff0b0b7207 */ /* 0x000fe40000000000 */
[----:B------:R-:W-:Y:S01]  /*2670*/  LOP3.LUT R10, R10, R0, RZ, 0x3c, !PT ;  /* 0x000000000a0a7212 */ /* 0x000fe200078e3cff */
[----:B------:R-:W-:Y:S06]  /*2680*/  BRA.U UP1, `(.L_x_42) ;  /* 0xfffffff101447547 */ /* 0x000fec000b83ffff */
[----:B------:R-:W-:Y:S01]  /*2690*/  UIADD3 UR7, UPT, UPT, UR6, 0x28, URZ ;  /* 0x0000002806077890 */ /* 0x000fe2000fffe0ff */
[----:B------:R-:W-:-:S03]  /*26a0*/  SHF.L.U32 R2, R12, 0x1f, RZ ;  /* 0x0000001f0c027819 */ /* 0x000fc600000006ff */
[----:B------:R-:W-:-:S09]  /*26b0*/  ULEA UR4, UR5, UR7, 0x3 ;  /* 0x0000000705047291 */ /* 0x000fd2000f8e18ff */
[----:B------:R-:W1:Y:S02]  /*26c0*/  SYNCS.PHASECHK.TRANS64.TRYWAIT P0, [UR4], R2 ;  /* 0x00000002ff0075a7 */ /* 0x000e640008001104 */
[----:B-1----:R-:W-:Y:S05]  /*26d0*/  @!P0 BRA `(.L_x_43) ;  /* 0x0000004000848947 */ /* 0x002fea0003800000 */
.L_x_108:
[----:B------:R-:W-:-:S04]  /*26e0*/  UIADD3 UR4, UPT, UPT, UR5, 0x1, URZ ;  /* 0x0000000105047890 */ /* 0x000fc8000fffe0ff */
[----:B------:R-:W-:-:S04]  /*26f0*/  UISETP.NE.AND UP0, UPT, UR4, 0x5, UPT ;  /* 0x000000050400788c */ /* 0x000fc8000bf05270 */
[----:B------:R-:W-:Y:S02]  /*2700*/  USEL UR6, URZ, 0x1, UP0 ;  /* 0x00000001ff067887 */ /* 0x000fe40008000000 */
[----:B------:R-:W-:-:S04]  /*2710*/  USEL UR4, UR4, URZ, UP0 ;  /* 0x000000ff04047287 */ /* 0x000fc80008000000 */
[----:B------:R-:W-:Y:S01]  /*2720*/  ULEA UR5, UR4, UR7, 0x3 ;  /* 0x0000000704057291 */ /* 0x000fe2000f8e18ff */
[----:B-1----:R-:W-:-:S04]  /*2730*/  LOP3.LUT R2, R12, UR6, RZ, 0x3c, !PT ;  /* 0x000000060c027c12 */ /* 0x002fc8000f8e3cff */
[----:B------:R-:W-:-:S04]  /*2740*/  SHF.L.U32 R3, R2, 0x1f, RZ ;  /* 0x0000001f02037819 */ /* 0x000fc800000006ff */
[----:B------:R-:W1:Y:S02]  /*2750*/  SYNCS.PHASECHK.TRANS64.TRYWAIT P0, [UR5], R3 ;  /* 0x00000003ff0075a7 */ /* 0x000e640008001105 */
[----:B-1----:R-:W-:Y:S05]  /*2760*/  @!P0 BRA `(.L_x_44) ;  /* 0x0000004000788947 */ /* 0x002fea0003800000 */
.L_x_110:
[----:B------:R-:W-:-:S04]  /*2770*/  UIADD3 UR4, UPT, UPT, UR4, 0x1, URZ ;  /* 0x0000000104047890 */ /* 0x000fc8000fffe0ff */
[----:B------:R-:W-:-:S04]  /*2780*/  UISETP.NE.AND UP0, UPT, UR4, 0x5, UPT ;  /* 0x000000050400788c */ /* 0x000fc8000bf05270 */
[----:B------:R-:W-:Y:S02]  /*2790*/  USEL UR6, URZ, 0x1, UP0 ;  /* 0x00000001ff067887 */ /* 0x000fe40008000000 */
[----:B------:R-:W-:-:S04]  /*27a0*/  USEL UR4, UR4, URZ, UP0 ;  /* 0x000000ff04047287 */ /* 0x000fc80008000000 */
[----:B------:R-:W-:Y:S01]  /*27b0*/  ULEA UR5, UR4, UR7, 0x3 ;  /* 0x0000000704057291 */ /* 0x000fe2000f8e18ff */
[----:B------:R-:W-:-:S04]  /*27c0*/  LOP3.LUT R2, R2, UR6, RZ, 0x3c, !PT ;  /* 0x0000000602027c12 */ /* 0x000fc8000f8e3cff */
[----:B-1----:R-:W-:-:S04]  /*27d0*/  SHF.L.U32 R3, R2, 0x1f, RZ ;  /* 0x0000001f02037819 */ /* 0x002fc800000006ff */
[----:B------:R-:W1:Y:S02]  /*27e0*/  SYNCS.PHASECHK.TRANS64.TRYWAIT P0, [UR5], R3 ;  /* 0x00000003ff0075a7 */ /* 0x000e640008001105 */
[----:B-1----:R-:W-:Y:S05]  /*27f0*/  @!P0 BRA `(.L_x_45) ;  /* 0x00000040006c8947 */ /* 0x002fea0003800000 */
.L_x_112:
        /* <DEDUP_REMOVED lines=9> */
.L_x_114:
[----:B------:R-:W-:-:S04]  /*2890*/  UIADD3 UR4, UPT, UPT, UR4, 0x1, URZ ;  /* 0x0000000104047890 */ /* 0x000fc8000fffe0ff */
[----:B------:R-:W-:-:S04]  /*28a0*/  UISETP.NE.AND UP0, UPT, UR4, 0x5, UPT ;  /* 0x000000050400788c */ /* 0x000fc8000bf05270 */
[----:B------:R-:W-:Y:S02]  /*28b0*/  USEL UR5, URZ, 0x1, UP0 ;  /* 0x00000001ff057887 */ /* 0x000fe40008000000 */
[----:B------:R-:W-:-:S04]  /*28c0*/  USEL UR4, UR4, URZ, UP0 ;  /* 0x000000ff04047287 */ /* 0x000fc80008000000 */
[----:B------:R-:W-:Y:S01]  /*28d0*/  ULEA UR4, UR4, UR7, 0x3 ;  /* 0x0000000704047291 */ /* 0x000fe2000f8e18ff */
[----:B------:R-:W-:-:S04]  /*28e0*/  LOP3.LUT R2, R2, UR5, RZ, 0x3c, !PT ;  /* 0x0000000502027c12 */ /* 0x000fc8000f8e3cff */
[----:B------:R-:W-:Y:S01]  /*28f0*/  SHF.L.U32 R2, R2, 0x1f, RZ ;  /* 0x0000001f02027819 */ /* 0x000fe200000006ff */
[----:B-1----:R-:W-:-:S07]  /*2900*/  IMAD.U32 R0, RZ, RZ, UR4 ;  /* 0x00000004ff007e24 */ /* 0x002fce000f8e00ff */
.L_x_47:
[----:B-1----:R1:W2:Y:S02]  /*2910*/  SYNCS.PHASECHK.TRANS64.TRYWAIT P0, [R0+URZ], R2 ;  /* 0x00000002000075a7 */ /* 0x0022a400080011ff */
[----:B--2---:R-:W-:Y:S05]  /*2920*/  @!P0 NANOSLEEP.SYNCS 0x989680 ;  /* 0x009896800000895d */ /* 0x004fea0003900000 */
[----:B------:R-:W2:Y:S02]  /*2930*/  @!P0 SYNCS.PHASECHK.TRANS64 P0, [R0+URZ], R2 ;  /* 0x00000002000085a7 */ /* 0x000ea400080010ff */
[----:B--2---:R-:W-:Y:S05]  /*2940*/  @P0 EXIT ;  /* 0x000000000000094d */ /* 0x004fea0003800000 */
[----:B------:R-:W-:Y:S05]  /*2950*/  BRA `(.L_x_47) ;  /* 0xfffffffc00ec7947 */ /* 0x000fea000383ffff */
.L_x_22:
[----:B------:R-:W-:-:S04]  /*2960*/  UISETP.NE.AND UP0, UPT, UR48, URZ, UPT ;  /* 0x000000ff3000728c */ /* 0x000fc8000bf05270 */
[----:B------:R-:W-:-:S09]  /*2970*/  UISETP.NE.OR UP0, UPT, UR22, 0x1, UP0 ;  /* 0x000000011600788c */ /* 0x000fd20008705670 */
[----:B------:R-:W-:Y:S05]  /*2980*/  BRA.U UP0, `(.L_x_48) ;  /* 0x0000000500487547 */ /* 0x000fea000b800000 */
[----:B------:R-:W-:Y:S01]  /*2990*/  ISETP.GE.U32.AND P2, PT, R0, 0x2, PT ;  /* 0x000000020000780c */ /* 0x000fe20003f46070 */
[----:B------:R-:W-:Y:S01]  /*29a0*/  IMAD.MOV.U32 R12, RZ, RZ, 0x1 ;  /* 0x00000001ff0c7424 */ /* 0x000fe200078e00ff */
[----:B------:R-:W-:Y:S02]  /*29b0*/  CS2R R10, SRZ ;  /* 0x00000000000a7805 */ /* 0x000fe4000001ff00 */
[----:B------:R-:W-:Y:S01]  /*29c0*/  CS2R R8, SRZ ;  /* 0x0000000000087805 */ /* 0x000fe2000001ff00 */
[----:B------:R-:W-:Y:S01]  /*29d0*/  UMOV UR6, 0x400 ;  /* 0x0000040000067882 */ /* 0x000fe20000000000 */
[----:B------:R-:W-:Y:S01]  /*29e0*/  UMOV UR5, URZ ;  /* 0x000000ff00057c82 */ /* 0x000fe20008000000 */
[----:B------:R-:W-:-:S12]  /*29f0*/  ULEA UR6, UR48, UR6, 0x18 ;  /* 0x0000000630067291 */ /* 0x000fd8000f8ec0ff */
.L_x_52:
[----:B------:R-:W-:Y:S02]  /*2a00*/  LEA R2, R8, UR6, 0x3 ;  /* 0x0000000608027c11 */ /* 0x000fe4000f8e18ff */
[----:B------:R-:W-:-:S03]  /*2a10*/  SHF.L.U32 R4, R9, 0x1f, RZ ;  /* 0x0000001f09047819 */ /* 0x000fc600000006ff */
[----:B------:R-:W-:Y:S01]  /*2a20*/  VIADD R5, R2, 0xe0 ;  /* 0x000000e002057836 */ /* 0x000fe20000000000 */
[----:B------:R-:W1:Y:S02]  /*2a30*/  SYNCS.PHASECHK.TRANS64.TRYWAIT P0, [R2+URZ+0xd0], R4 ;  /* 0x0000d004020075a7 */ /* 0x000e6400080011ff */
[----:B-1----:R-:W-:Y:S05]  /*2a40*/  @!P0 BRA `(.L_x_49) ;  /* 0x0000004000088947 */ /* 0x002fea0003800000 */
.L_x_115:
[----:B------:R-:W-:Y:S01]  /*2a50*/  ULEA UR4, UR5, UR6, 0x3 ;  /* 0x0000000605047291 */ /* 0x000fe2000f8e18ff */
[----:B-1----:R-:W-:Y:S01]  /*2a60*/  PRMT R2, RZ, 0x654, R5 ;  /* 0x00000654ff027816 */ /* 0x002fe20000000005 */
[----:B------:R-:W-:Y:S01]  /*2a70*/  @!P2 IMAD.MOV.U32 R4, RZ, RZ, 0x10 ;  /* 0x00000010ff04a424 */ /* 0x000fe200078e00ff */
[----:B------:R-:W-:Y:S01]  /*2a80*/  SHF.L.U32 R5, R12, 0x1f, RZ ;  /* 0x0000001f0c057819 */ /* 0x000fe200000006ff */
[----:B------:R-:W-:Y:S01]  /*2a90*/  UIADD3 UR7, UPT, UPT, UR4, 0x70, URZ ;  /* 0x0000007004077890 */ /* 0x000fe2000fffe0ff */
[----:B------:R1:W-:Y:S05]  /*2aa0*/  SYNCS.ARRIVE.TRANS64.RED.A1T0 RZ, [R2+URZ], RZ ;  /* 0x000000ff02ff79a7 */ /* 0x0003ea00081004ff */
[----:B------:R-:W-:Y:S01]  /*2ab0*/  IMAD.U32 R6, RZ, RZ, UR7 ;  /* 0x00000007ff067e24 */ /* 0x000fe2000f8e00ff */
[----:B------:R-:W2:Y:S04]  /*2ac0*/  SYNCS.PHASECHK.TRANS64.TRYWAIT P0, [UR4+0x80], R5 ;  /* 0x00008005ff0075a7 */ /* 0x000ea80008001104 */
[----:B------:R-:W-:Y:S01]  /*2ad0*/  PRMT R6, R0, 0x654, R6 ;  /* 0x0000065400067816 */ /* 0x000fe20000000006 */
[----:B-12---:R-:W-:Y:S06]  /*2ae0*/  @!P0 BRA `(.L_x_50) ;  /* 0x0000003c00f48947 */ /* 0x006fec0003800000 */
.L_x_117:
[----:B------:R-:W-:Y:S01]  /*2af0*/  ULEA UR8, UR5, UR6, 0x4 ;  /* 0x0000000605087291 */ /* 0x000fe2000f8e20ff */
[----:B------:R-:W-:Y:S01]  /*2b00*/  SEL R3, R6, R3, !P2 ;  /* 0x0000000306037207 */ /* 0x000fe20005000000 */
[----:B------:R-:W-:Y:S01]  /*2b10*/  UIADD3 UR9, UPT, UPT, UR4, 0x70, URZ ;  /* 0x0000007004097890 */ /* 0x000fe2000fffe0ff */
[----:B-1----:R-:W-:Y:S01]  /*2b20*/  LEA R2, R11, UR6, 0x3 ;  /* 0x000000060b027c11 */ /* 0x002fe2000f8e18ff */
[----:B------:R-:W-:Y:S01]  /*2b30*/  UIADD3 UR8, UPT, UPT, UR8, 0x100, URZ ;  /* 0x0000010008087890 */ /* 0x000fe2000fffe0ff */
[----:B------:R1:W-:Y:S01]  /*2b40*/  @!P2 SYNCS.ARRIVE.TRANS64.RED RZ, [R3+URZ], R4 ;  /* 0x0000000403ffa9a7 */ /* 0x0003e200080004ff */
[----:B------:R-:W-:Y:S01]  /*2b50*/  UIADD3 UR4, UPT, UPT, UR5, 0x1, URZ ;  /* 0x0000000105047890 */ /* 0x000fe2000fffe0ff */
[----:B------:R-:W-:-:S03]  /*2b60*/  VIADD R8, R8, 0x1 ;  /* 0x0000000108087836 */ /* 0x000fc60000000000 */
[----:B------:R-:W-:Y:S02]  /*2b70*/  UISETP.NE.AND UP0, UPT, UR4, 0x2, UPT ;  /* 0x000000020400788c */ /* 0x000fe4000bf05270 */
[----:B------:R-:W-:Y:S01]  /*2b80*/  ISETP.NE.AND P0, PT, R8, 0x2, PT ;  /* 0x000000020800780c */ /* 0x000fe20003f05270 */
[----:B------:R-:W-:Y:S06]  /*2b90*/  UGETNEXTWORKID.BROADCAST [UR8], [UR9] ;  /* 0x00000000080073ca */ /* 0x000fec0008000100 */
[----:B------:R-:W-:Y:S02]  /*2ba0*/  USEL UR7, URZ, 0x1, UP0 ;  /* 0x00000001ff077887 */ /* 0x000fe40008000000 */
[----:B------:R-:W-:-:S04]  /*2bb0*/  USEL UR5, UR4, URZ, UP0 ;  /* 0x000000ff04057287 */ /* 0x000fc80008000000 */
[----:B------:R-:W-:Y:S02]  /*2bc0*/  LOP3.LUT R12, R12, UR7, RZ, 0x3c, !PT ;  /* 0x000000070c0c7c12 */ /* 0x000fe4000f8e3cff */
[----:B-1----:R-:W-:-:S04]  /*2bd0*/  SHF.L.U32 R4, R10, 0x1f, RZ ;  /* 0x0000001f0a047819 */ /* 0x002fc800000006ff */
[----:B------:R-:W1:Y:S02]  /*2be0*/  SYNCS.PHASECHK.TRANS64.TRYWAIT P1, [R2+URZ+0x70], R4 ;  /* 0x00007004020075a7 */ /* 0x000e6400080211ff */
[----:B-1----:R-:W-:Y:S05]  /*2bf0*/  @!P1 BRA `(.L_x_51) ;  /* 0x0000003c00c89947 */ /* 0x002fea0003800000 */
.L_x_118:
[C---:B-1----:R-:W-:Y:S01]  /*2c00*/  LEA R4, R11.reuse, UR6, 0x4 ;  /* 0x000000060b047c11 */ /* 0x042fe2000f8e20ff */
[----:B------:R-:W-:Y:S01]  /*2c10*/  VIADD R2, R2, 0x80 ;  /* 0x0000008002027836 */ /* 0x000fe20000000000 */
[----:B------:R-:W-:Y:S01]  /*2c20*/  SEL R8, R8, RZ, P0 ;  /* 0x000000ff08087207 */ /* 0x000fe20000000000 */
[----:B------:R-:W-:-:S03]  /*2c30*/  VIADD R11, R11, 0x1 ;  /* 0x000000010b0b7836 */ /* 0x000fc60000000000 */
[----:B------:R-:W1:Y:S01]  /*2c40*/  LDS.128 R4, [R4+0x100] ;  /* 0x0001000004047984 */ /* 0x000e620000000c00 */
[----:B------:R-:W-:Y:S02]  /*2c50*/  PRMT R2, RZ, 0x654, R2 ;  /* 0x00000654ff027816 */ /* 0x000fe40000000002 */
[C---:B------:R-:W-:Y:S01]  /*2c60*/  ISETP.NE.AND P1, PT, R11.reuse, 0x2, PT ;  /* 0x000000020b00780c */ /* 0x040fe20003f25270 */
[----:B------:R-:W-:Y:S01]  /*2c70*/  @!PT LDS RZ, [RZ] ;  /* 0x00000000fffff984 */ /* 0x000fe20000000800 */
[----:B------:R-:W-:Y:S01]  /*2c80*/  @!PT LDS RZ, [RZ] ;  /* 0x00000000fffff984 */ /* 0x000fe20000000800 */
[----:B------:R-:W-:Y:S01]  /*2c90*/  @!PT LDS RZ, [RZ] ;  /* 0x00000000fffff984 */ /* 0x000fe20000000800 */
[----:B------:R-:W-:Y:S01]  /*2ca0*/  @!PT LDS RZ, [RZ] ;  /* 0x00000000fffff984 */ /* 0x000fe20000000800 */
[----:B------:R2:W-:Y:S06]  /*2cb0*/  MEMBAR.ALL.CTA ;  /* 0x0000000000007992 */ /* 0x0005ec0000008000 */
[----:B--2---:R-:W2:Y:S01]  /*2cc0*/  FENCE.VIEW.ASYNC.S ;  /* 0x00000000000073c6 */ /* 0x004ea20000000000 */
[----:B------:R-:W-:Y:S01]  /*2cd0*/  SEL R11, R11, RZ, P1 ;  /* 0x000000ff0b0b7207 */ /* 0x000fe20000800000 */
[----:B--2---:R2:W-:Y:S01]  /*2ce0*/  SYNCS.ARRIVE.TRANS64.RED.A1T0 RZ, [R2+URZ], RZ ;  /* 0x000000ff02ff79a7 */ /* 0x0045e200081004ff */
[----:B-1----:R-:W-:-:S02]  /*2cf0*/  LOP3.LUT P3, RZ, R6, 0x1, RZ, 0xc0, !PT ;  /* 0x0000000106ff7812 */ /* 0x002fc4000786c0ff */
[----:B------:R-:W-:-:S04]  /*2d00*/  SEL R4, RZ, 0x1, P1 ;  /* 0x00000001ff047807 */ /* 0x000fc80000800000 */
[----:B------:R-:W-:Y:S02]  /*2d10*/  LOP3.LUT R10, R10, R4, RZ, 0x3c, !PT ;  /* 0x000000040a0a7212 */ /* 0x000fe400078e3cff */
[----:B--2---:R-:W-:-:S04]  /*2d20*/  SEL R2, RZ, 0x1, P0 ;  /* 0x00000001ff027807 */ /* 0x004fc80000000000 */
[----:B------:R-:W-:Y:S01]  /*2d30*/  LOP3.LUT R9, R9, R2, RZ, 0x3c, !PT ;  /* 0x0000000209097212 */ /* 0x000fe200078e3cff */
[----:B------:R-:W-:Y:S06]  /*2d40*/  @P3 BRA `(.L_x_52) ;  /* 0xfffffffc002c3947 */ /* 0x000fec000383ffff */
[----:B------:R-:W-:Y:S01]  /*2d50*/  ULEA UR4, UR5, UR6, 0x3 ;  /* 0x0000000605047291 */ /* 0x000fe2000f8e18ff */
[----:B------:R-:W-:-:S08]  /*2d60*/  SHF.L.U32 R2, R12, 0x1f, RZ ;  /* 0x0000001f0c027819 */ /* 0x000fd000000006ff */
[----:B------:R-:W1:Y:S02]  /*2d70*/  SYNCS.PHASECHK.TRANS64 P0, [UR4+0x80], R2 ;  /* 0x00008002ff0075a7 */ /* 0x000e640008001004 */
[----:B-1----:R-:W-:Y:S05]  /*2d80*/  @P0 BRA `(.L_x_53) ;  /* 0x0000000000080947 */ /* 0x002fea0003800000 */
[----:B------:R-:W1:Y:S02]  /*2d90*/  SYNCS.PHASECHK.TRANS64.TRYWAIT P0, [UR4+0x80], R2 ;  /* 0x00008002ff0075a7 */ /* 0x000e640008001104 */
[----:B-1----:R-:W-:Y:S05]  /*2da0*/  @!P0 BRA `(.L_x_54) ;  /* 0x0000003c00708947 */ /* 0x002fea0003800000 */
.L_x_53:
[----:B------:R-:W-:-:S04]  /*2db0*/  UIADD3 UR7, UPT, UPT, UR5, 0x1, URZ ;  /* 0x0000000105077890 */ /* 0x000fc8000fffe0ff */
[----:B------:R-:W-:-:S04]  /*2dc0*/  UISETP.NE.AND UP0, UPT, UR7, 0x2, UPT ;  /* 0x000000020700788c */ /* 0x000fc8000bf05270 */
[----:B------:R-:W-:Y:S02]  /*2dd0*/  USEL UR8, URZ, 0x1, UP0 ;  /* 0x00000001ff087887 */ /* 0x000fe40008000000 */
[----:B------:R-:W-:-:S04]  /*2de0*/  USEL UR7, UR7, URZ, UP0 ;  /* 0x000000ff07077287 */ /* 0x000fc80008000000 */
[----:B------:R-:W-:Y:S01]  /*2df0*/  ULEA UR7, UR7, UR6, 0x3 ;  /* 0x0000000607077291 */ /* 0x000fe2000f8e18ff */
[----:B-1----:R-:W-:-:S04]  /*2e00*/  LOP3.LUT R2, R12, UR8, RZ, 0x3c, !PT ;  /* 0x000000080c027c12 */ /* 0x002fc8000f8e3cff */
[----:B------:R-:W-:-:S04]  /*2e10*/  SHF.L.U32 R0, R2, 0x1f, RZ ;  /* 0x0000001f02007819 */ /* 0x000fc800000006ff */
[----:B------:R-:W1:Y:S02]  /*2e20*/  SYNCS.PHASECHK.TRANS64 P0, [UR7+0x80], R0 ;  /* 0x00008000ff0075a7 */ /* 0x000e640008001007 */
[----:B-1----:R-:W-:Y:S05]  /*2e30*/  @P0 EXIT ;  /* 0x000000000000094d */ /* 0x002fea0003800000 */
[----:B------:R-:W-:Y:S02]  /*2e40*/  SHF.L.U32 R2, R2, 0x1f, RZ ;  /* 0x0000001f02027819 */ /* 0x000fe400000006ff */
[----:B------:R-:W-:-:S07]  /*2e50*/  MOV R0, UR7 ;  /* 0x0000000700007c02 */ /* 0x000fce0008000f00 */
.L_x_55:
[----:B-1----:R1:W2:Y:S02]  /*2e60*/  SYNCS.PHASECHK.TRANS64.TRYWAIT P0, [R0+URZ+0x80], R2 ;  /* 0x00008002000075a7 */ /* 0x0022a400080011ff */
[----:B--2---:R-:W-:Y:S05]  /*2e70*/  @!P0 NANOSLEEP.SYNCS 0x989680 ;  /* 0x009896800000895d */ /* 0x004fea0003900000 */
[----:B------:R-:W2:Y:S02]  /*2e80*/  @!P0 SYNCS.PHASECHK.TRANS64 P0, [R0+URZ+0x80], R2 ;  /* 0x00008002000085a7 */ /* 0x000ea400080010ff */
[----:B--2---:R-:W-:Y:S05]  /*2e90*/  @P0 EXIT ;  /* 0x000000000000094d */ /* 0x004fea0003800000 */
[----:B------:R-:W-:Y:S05]  /*2ea0*/  BRA `(.L_x_55) ;  /* 0xfffffffc00ec7947 */ /* 0x000fea000383ffff */
.L_x_48:
[----:B------:R-:W-:Y:S05]  /*2eb0*/  BRA.U UP4, `(.L_x_56) ;  /* 0x0000000d049c7547 */ /* 0x000fea000b800000 */
[----:B------:R-:W-:Y:S01]  /*2ec0*/  UMOV UR4, 0x40 ;  /* 0x0000004000047882 */ /* 0x000fe20000000000 */
[----:B------:R-:W-:Y:S01]  /*2ed0*/  NOP ;  /* 0x0000000000007918 */ /* 0x000fe20000000000 */
[----:B------:R-:W-:Y:S01]  /*2ee0*/  ULEA UR5, UR48, UR4, 0x18 ;  /* 0x0000000430057291 */ /* 0x000fe2000f8ec0ff */
[----:B------:R-:W-:Y:S02]  /*2ef0*/  UMOV UR6, 0x400 ;  /* 0x0000040000067882 */ /* 0x000fe40000000000 */
[----:B------:R-:W-:-:S06]  /*2f00*/  ULEA UR6, UR48, UR6, 0x18 ;  /* 0x0000000630067291 */ /* 0x000fcc000f8ec0ff */
[----:B------:R-:W1:Y:S02]  /*2f10*/  LDS.U8 R0, [UR5+0x1c] ;  /* 0x00001c05ff007984 */ /* 0x000e640008000000 */
[----:B-1----:R-:W-:-:S13]  /*2f20*/  ISETP.NE.AND P0, PT, R0, RZ, PT ;  /* 0x000000ff0000720c */ /* 0x002fda0003f05270 */
[----:B------:R-:W-:Y:S05]  /*2f30*/  @P0 BRA `(.L_x_57) ;  /* 0x0000000000580947 */ /* 0x000fea0003800000 */
[----:B------:R-:W-:-:S13]  /*2f40*/  ELECT P0, URZ, PT ;  /* 0x0000000000ff782f */ /* 0x000fda0003800000 */
[----:B------:R-:W-:Y:S05]  /*2f50*/  @!P0 BRA `(.L_x_58) ;  /* 0x0000000000608947 */ /* 0x000fea0003800000 */
[----:B------:R-:W-:Y:S01]  /*2f60*/  UMOV UR4, 0x10 ;  /* 0x0000001000047882 */ /* 0x000fe20000000000 */
[----:B------:R-:W-:Y:S01]  /*2f70*/  HFMA2 R0, -RZ, RZ, 0, 5.9604644775390625e-08 ;  /* 0x00000001ff007431 */ /* 0x000fe200000001ff */
[----:B------:R-:W-:-:S03]  /*2f80*/  MOV R3, 0xffff ;  /* 0x0000ffff00037802 */ /* 0x000fc60000000f00 */
[----:B------:R-:W-:Y:S04]  /*2f90*/  DEPBAR.LE SB1, 0x36 ;  /* 0x00009d800000791a */ /* 0x000fe80000000000 */
[----:B------:R-:W1:Y:S02]  /*2fa0*/  UTCATOMSWS.FIND_AND_SET.ALIGN UP0, UR4, UR4 ;  /* 0x00000004000475e3 */ /* 0x000e640008000800 */
[----:B-1----:R-:W-:Y:S01]  /*2fb0*/  MOV R4, UR4 ;  /* 0x0000000400047c02 */ /* 0x002fe20008000f00 */
[----:B------:R-:W-:Y:S06]  /*2fc0*/  BRA.U UP0, `(.L_x_59) ;  /* 0x0000000100187547 */ /* 0x000fec000b800000 */
.L_x_60:
[----:B------:R-:W-:Y:S05]  /*2fd0*/  NANOSLEEP 0x64 ;  /* 0x000000640000795d */ /* 0x000fea0003800000 */
[----:B------:R-:W-:-:S05]  /*2fe0*/  UMOV UR4, 0x10 ;  /* 0x0000001000047882 */ /* 0x000fca0000000000 */
[----:B------:R-:W-:Y:S04]  /*2ff0*/  DEPBAR.LE SB1, 0x36 ;  /* 0x00009d800000791a */ /* 0x000fe80000000000 */
[----:B------:R-:W1:Y:S02]  /*3000*/  UTCATOMSWS.FIND_AND_SET.ALIGN UP0, UR4, UR4 ;  /* 0x00000004000475e3 */ /* 0x000e640008000800 */
[----:B-1----:R-:W-:Y:S01]  /*3010*/  MOV R4, UR4 ;  /* 0x0000000400047c02 */ /* 0x002fe20008000f00 */
[----:B------:R-:W-:Y:S05]  /*3020*/  BRA.U !UP0, `(.L_x_60) ;  /* 0xfffffffd08e87547 */ /* 0x000fea000b83ffff */
.L_x_59:
[-C--:B------:R-:W-:Y:S02]  /*3030*/  SHF.L.U32 R3, R3, R4.reuse, RZ ;  /* 0x0000000403037219 */ /* 0x080fe400000006ff */
[----:B------:R-:W-:Y:S01]  /*3040*/  SHF.L.U32 R0, R0, R4, RZ ;  /* 0x0000000400007219 */ /* 0x000fe200000006ff */
[----:B------:R-:W-:Y:S02]  /*3050*/  IMAD.SHL.U32 R4, R4, 0x20, RZ ;  /* 0x0000002004047824 */ /* 0x000fe400078e00ff */
[----:B------:R1:W-:Y:S04]  /*3060*/  ATOMS.OR RZ, [UR5+0x14], R3 ;  /* 0x00001403ffff798c */ /* 0x0003e8000b000005 */
[----:B------:R1:W-:Y:S04]  /*3070*/  ATOMS.OR RZ, [UR5+0x18], R0 ;  /* 0x00001800ffff798c */ /* 0x0003e8000b000005 */
[----:B------:R1:W-:Y:S01]  /*3080*/  STS [UR6+0x120], R4 ;  /* 0x00012004ff007988 */ /* 0x0003e20008000806 */
[----:B------:R-:W-:Y:S05]  /*3090*/  BRA `(.L_x_58) ;  /* 0x0000000000107947 */ /* 0x000fea0003800000 */
.L_x_57:
[----:B------:R-:W-:Y:S02]  /*30a0*/  MOV R0, 0xffffffff ;  /* 0xffffffff00007802 */ /* 0x000fe40000000f00 */
[----:B------:R-:W-:-:S03]  /*30b0*/  MOV R4, 0x30e0 ;  /* 0x000030e000047802 */ /* 0x000fc60000000f00 */
[----:B------:R1:W-:Y:S04]  /*30c0*/  STS [UR6+0x120], R0 ;  /* 0x00012000ff007988 */ /* 0x0003e80008000806 */
[----:B-1---5:R-:W-:Y:S05]  /*30d0*/  CALL.REL.NOINC `($__internal_1_$__cuda_sm10x_tcgen05_guardrail_trap_phase_invalid_during_alloc) ;  /* 0x0000003c00f07944 */ /* 0x022fea0003c00000 */
.L_x_58:
[----:B------:R-:W-:Y:S05]  /*30e0*/  WARPSYNC.ALL ;  /* 0x0000000000007948 */ /* 0x000fea0003800000 */
[----:B------:R-:W2:Y:S01]  /*30f0*/  S2UR UR4, SR_CgaCtaId ;  /* 0x00000000000479c3 */ /* 0x000ea20000008800 */
[----:B------:R-:W-:Y:S01]  /*3100*/  UMOV UR17, 0x400 ;  /* 0x0000040000117882 */ /* 0x000fe20000000000 */
[----:B------:R-:W-:-:S06]  /*3110*/  NOP ;  /* 0x0000000000007918 */ /* 0x000fcc0000000000 */
[----:B------:R-:W-:Y:S06]  /*3120*/  BAR.ARV 0x6, 0xa0 ;  /* 0x0182800000007b1d */ /* 0x000fec0000002000 */
[----:B------:R-:W3:Y:S01]  /*3130*/  LDCU UR5, c[0x0][0x38c] ;  /* 0x00007180ff0577ac */ /* 0x000ee20008000800 */
[----:B------:R-:W-:Y:S01]  /*3140*/  LOP3.LUT R2, R2, 0xffff, RZ, 0xc0, !PT ;  /* 0x0000ffff02027812 */ /* 0x000fe200078ec0ff */
[----:B------:R-:W-:Y:S01]  /*3150*/  IMAD.MOV.U32 R11, RZ, RZ, 0x1 ;  /* 0x00000001ff0b7424 */ /* 0x000fe200078e00ff */
[----:B------:R-:W-:Y:S01]  /*3160*/  CS2R R8, SRZ ;  /* 0x0000000000087805 */ /* 0x000fe2000001ff00 */
[----:B------:R-:W4:Y:S01]  /*3170*/  LDCU UR8, c[0x0][0x38c] ;  /* 0x00007180ff0877ac */ /* 0x000f220008000800 */
[----:B------:R-:W-:Y:S01]  /*3180*/  R2UR UR19, R2 ;  /* 0x00000000021372ca */ /* 0x000fe200000e0000 */
[----:B------:R-:W-:Y:S01]  /*3190*/  IMAD.MOV.U32 R10, RZ, RZ, RZ ;  /* 0x000000ffff0a7224 */ /* 0x000fe200078e00ff */
[----:B------:R-:W-:Y:S01]  /*31a0*/  UMOV UR22, URZ ;  /* 0x000000ff00167c82 */ /* 0x000fe20008000000 */
[----:B------:R-:W-:Y:S01]  /*31b0*/  UMOV UR14, URZ ;  /* 0x000000ff000e7c82 */ /* 0x000fe20008000000 */
[----:B--2---:R-:W-:Y:S01]  /*31c0*/  ULEA UR17, UR4, UR17, 0x18 ;  /* 0x0000001104117291 */ /* 0x004fe2000f8ec0ff */
[----:B------:R-:W-:Y:S01]  /*31d0*/  UMOV UR26, 0x0 ;  /* 0x00000000001a7882 */ /* 0x000fe20000000000 */
[----:B------:R-:W-:-:S02]  /*31e0*/  UMOV UR27, 0x4100490 ;  /* 0x04100490001b7882 */ /* 0x000fc40000000000 */
[----:B------:R-:W-:Y:S02]  /*31f0*/  UIADD3 UR6, UPT, UPT, UR17, 0x2400, URZ ;  /* 0x0000240011067890 */ /* 0x000fe4000fffe0ff */
[----:B------:R-:W-:Y:S02]  /*3200*/  UIADD3 UR7, UPT, UPT, UR17, 0x7400, URZ ;  /* 0x0000740011077890 */ /* 0x000fe4000fffe0ff */
[----:B---3--:R-:W-:Y:S01]  /*3210*/  UIADD3 UR5, UPT, UPT, UR5, 0x3f, URZ ;  /* 0x0000003f05057890 */ /* 0x008fe2000fffe0ff */
[----:B-1----:R-:W1:Y:S01]  /*3220*/  LDS R0, [UR17+0x120] ;  /* 0x00012011ff007984 */ /* 0x002e620008000800 */
[----:B------:R-:W-:Y:S02]  /*3230*/  USHF.R.U32.HI UR6, URZ, 0x4, UR6 ;  /* 0x00000004ff067899 */ /* 0x000fe40008011606 */
[----:B------:R-:W-:Y:S02]  /*3240*/  USHF.R.S32.HI UR4, URZ, 0x1f, UR5 ;  /* 0x0000001fff047899 */ /* 0x000fe40008011405 */
[----:B------:R-:W-:-:S02]  /*3250*/  ULOP3.LUT UR6, UR6, 0x3fff, URZ, 0xc0, !UPT ;  /* 0x00003fff06067892 */ /* 0x000fc4000f8ec0ff */
[----:B------:R-:W-:Y:S02]  /*3260*/  ULEA.HI UR4, UR4, UR5, URZ, 0x6 ;  /* 0x0000000504047291 */ /* 0x000fe4000f8f30ff */
[----:B------:R-:W-:Y:S02]  /*3270*/  USHF.R.U32.HI UR5, URZ, 0x4, UR7 ;  /* 0x00000004ff057899 */ /* 0x000fe40008011607 */
[----:B------:R-:W-:Y:S02]  /*3280*/  USHF.R.S32.HI UR28, URZ, 0x6, UR4 ;  /* 0x00000006ff1c7899 */ /* 0x000fe40008011404 */
[----:B------:R-:W-:Y:S02]  /*3290*/  ULOP3.LUT UR5, UR5, 0x3fff, URZ, 0xc0, !UPT ;  /* 0x00003fff05057892 */ /* 0x000fe4000f8ec0ff */
[----:B------:R-:W-:Y:S02]  /*32a0*/  UISETP.LT.AND UP0, UPT, UR28, 0x1, UPT ;  /* 0x000000011c00788c */ /* 0x000fe4000bf01270 */
[----:B------:R-:W-:-:S02]  /*32b0*/  ULOP3.LUT UR20, UR6, 0x10000, URZ, 0xfc, !UPT ;  /* 0x0001000006147892 */ /* 0x000fc4000f8efcff */
[----:B------:R-:W-:Y:S02]  /*32c0*/  USEL UR29, UR28, 0x1, !UP0 ;  /* 0x000000011c1d7887 */ /* 0x000fe4000c000000 */
[----:B------:R-:W-:Y:S02]  /*32d0*/  ULOP3.LUT UR21, UR5, 0x10000, URZ, 0xfc, !UPT ;  /* 0x0001000005157892 */ /* 0x000fe4000f8efcff */
[----:B------:R-:W-:Y:S02]  /*32e0*/  UIADD3 UR29, UPT, UPT, -UR29, URZ, URZ ;  /* 0x000000ff1d1d7290 */ /* 0x000fe4000fffe1ff */
[----:B----4-:R-:W-:Y:S01]  /*32f0*/  UISETP.GE.AND UP4, UPT, UR8, 0x1, UPT ;  /* 0x000000010800788c */ /* 0x010fe2000bf86270 */
[----:B------:R-:W-:Y:S01]  /*3300*/  UMOV UR24, 0x0 ;  /* 0x0000000000187882 */ /* 0x000fe20000000000 */
[----:B------:R-:W-:Y:S01]  /*3310*/  UMOV UR25, 0x4100490 ;  /* 0x0410049000197882 */ /* 0x000fe20000000000 */
[----:B-1----:R-:W-:-:S15]  /*3320*/  R2UR UR30, R0 ;  /* 0x00000000001e72ca */ /* 0x002fde00000e0000 */
.L_x_67:
[----:B------:R-:W-:Y:S02]  /*3330*/  LEA R0, R10, UR17, 0x3 ;  /* 0x000000110a007c11 */ /* 0x000fe4000f8e18ff */
[----:B------:R-:W-:Y:S02]  /*3340*/  SHF.L.U32 R2, R9, 0x1f, RZ ;  /* 0x0000001f09027819 */ /* 0x000fe400000006ff */
[----:B------:R-:W-:Y:S01]  /*3350*/  PLOP3.LUT P0, PT, PT, PT, UP4, 0x80, 0x8 ;  /* 0x000000000008781c */ /* 0x000fe20003f0f048 */
[----:B------:R-:W-:Y:S01]  /*3360*/  VIADD R3, R0, 0x80 ;  /* 0x0000008000037836 */ /* 0x000fe20000000000 */
[----:B-1----:R-:W1:Y:S02]  /*3370*/  SYNCS.PHASECHK.TRANS64.TRYWAIT P1, [R0+URZ+0x70], R2 ;  /* 0x00007002000075a7 */ /* 0x002e6400080211ff */
[----:B-1-3--:R-:W-:Y:S09]  /*3380*/  @!P1 BRA `(.L_x_61) ;  /* 0x0000003800109947 */ /* 0x00aff20003800000 */
.L_x_120:
[----:B------:R-:W-:Y:S01]  /*3390*/  LEA R4, R10, UR17, 0x4 ;  /* 0x000000110a047c11 */ /* 0x000fe2000f8e20ff */
[----:B------:R-:W-:Y:S01]  /*33a0*/  @UP4 ULEA UR4, UR14, UR17, 0x3 ;  /* 0x000000110e044291 */ /* 0x000fe2000f8e18ff */
[----:B------:R-:W-:Y:S01]  /*33b0*/  PLOP3.LUT P2, PT, PT, PT, PT, 0x80, 0x8 ;  /* 0x000000000008781c */ /* 0x000fe20003f4f070 */
[----:B------:R-:W-:Y:S01]  /*33c0*/  ULEA UR23, UR22, UR17, 0x3 ;  /* 0x0000001116177291 */ /* 0x000fe2000f8e18ff */
[----:B------:R-:W-:Y:S02]  /*33d0*/  PRMT R3, RZ, 0x654, R3 ;  /* 0x00000654ff037816 */ /* 0x000fe40000000003 */
[----:B------:R-:W2:Y:S01]  /*33e0*/  LDS.128 R4, [R4+0x100] ;  /* 0x0001000004047984 */ /* 0x000ea20000000c00 */
[----:B-1----:R-:W-:Y:S02]  /*33f0*/  @P0 SHF.L.U32 R2, R8, 0x1f, RZ ;  /* 0x0000001f08020819 */ /* 0x002fe400000006ff */
[----:B------:R-:W-:Y:S01]  /*3400*/  SHF.L.U32 R0, R11, 0x1f, RZ ;  /* 0x0000001f0b007819 */ /* 0x000fe200000006ff */
[----:B------:R-:W-:Y:S01]  /*3410*/  @!PT LDS RZ, [RZ] ;  /* 0x00000000fffff984 */ /* 0x000fe20000000800 */
[----:B------:R-:W-:Y:S01]  /*3420*/  @!PT LDS RZ, [RZ] ;  /* 0x00000000fffff984 */ /* 0x000fe20000000800 */
[----:B------:R-:W-:Y:S01]  /*3430*/  @!PT LDS RZ, [RZ] ;  /* 0x00000000fffff984 */ /* 0x000fe20000000800 */
[----:B------:R-:W-:Y:S01]  /*3440*/  @!PT LDS RZ, [RZ] ;  /* 0x00000000fffff984 */ /* 0x000fe20000000800 */
[----:B------:R1:W-:Y:S06]  /*3450*/  MEMBAR.ALL.CTA ;  /* 0x0000000000007992 */ /* 0x0003ec0000008000 */
[----:B-1----:R-:W1:Y:S02]  /*3460*/  FENCE.VIEW.ASYNC.S ;  /* 0x00000000000073c6 */ /* 0x002e640000000000 */
[----:B-1----:R1:W-:Y:S01]  /*3470*/  SYNCS.ARRIVE.TRANS64.RED.A1T0 RZ, [R3+URZ], RZ ;  /* 0x000000ff03ff79a7 */ /* 0x0023e200081004ff */
[----:B------:R1:W3:Y:S01]  /*3480*/  @P0 SYNCS.PHASECHK.TRANS64.TRYWAIT P2, [UR4], R2 ;  /* 0x00000002ff0005a7 */ /* 0x0002e20008041104 */
[----:B------:R-:W-:Y:S01]  /*3490*/  ULEA.HI UR4, UR22, UR22, URZ, 0x1 ;  /* 0x0000001616047291 */ /* 0x000fe2000f8f08ff */
[----:B--2---:R-:W-:-:S03]  /*34a0*/  LOP3.LUT P1, RZ, R6, 0x1, RZ, 0xc0, !PT ;  /* 0x0000000106ff7812 */ /* 0x004fc6000782c0ff */
[----:B------:R-:W-:Y:S02]  /*34b0*/  USHF.L.U32 UR18, UR4, 0x5, URZ ;  /* 0x0000000504127899 */ /* 0x000fe400080006ff */
[----:B------:R-:W-:Y:S02]  /*34c0*/  ULOP3.LUT UR4, UR4, 0xffe, URZ, 0xc0, !UPT ;  /* 0x00000ffe04047892 */ /* 0x000fe4000f8ec0ff */
[----:B------:R-:W-:Y:S02]  /*34d0*/  ULOP3.LUT UR18, UR18, 0xffffffc0, URZ, 0xc0, !UPT ;  /* 0xffffffc012127892 */ /* 0x000fe4000f8ec0ff */
[----:B------:R-:W-:Y:S02]  /*34e0*/  UIADD3 UR4, UPT, UPT, -UR4, UR22, URZ ;  /* 0x0000001604047290 */ /* 0x000fe4000fffe1ff */
[----:B------:R-:W-:Y:S01]  /*34f0*/  UIADD3 UR18, UPT, UPT, UR30, UR18, URZ ;  /* 0x000000121e127290 */ /* 0x000fe2000fffe0ff */
[----:B------:R-:W2:Y:S03]  /*3500*/  SYNCS.PHASECHK.TRANS64.TRYWAIT P0, [UR23+0xb0], R0 ;  /* 0x0000b000ff0075a7 */ /* 0x000ea60008001117 */
[----:B------:R-:W-:Y:S01]  /*3510*/  ULEA UR18, UR4, UR18, 0x14 ;  /* 0x0000001204127291 */ /* 0x000fe2000f8ea0ff */
[----:B-123--:R-:W-:Y:S11]  /*3520*/  @!P0 BRA `(.L_x_62) ;  /* 0x0000003400bc8947 */ /* 0x00eff60003800000 */
.L_x_122:
[----:B------:R-:W-:Y:S01]  /*3530*/  IADD3 R10, PT, PT, R10, 0x1, RZ ;  /* 0x000000010a0a7810 */ /* 0x000fe20007ffe0ff */
[----:B------:R-:W-:Y:S06]  /*3540*/  BRA.U !UP4, `(.L_x_63) ;  /* 0x000000010c987547 */ /* 0x000fec000b800000 */
[----:B------:R-:W-:Y:S01]  /*3550*/  UPLOP3.LUT UP2, UPT, UPT, UPT, UPT, 0x40, 0x4 ;  /* 0x000000000004789c */ /* 0x000fe20003f4e870 */
[----:B------:R-:W-:Y:S01]  /*3560*/  UMOV UR16, UR29 ;  /* 0x0000001d00107c82 */ /* 0x000fe20008000000 */
[----:B------:R-:W-:Y:S01]  /*3570*/  UMOV UR15, UR28 ;  /* 0x0000001c000f7c82 */ /* 0x000fe20008000000 */
[----:B------:R-:W-:-:S08]  /*3580*/  UMOV UR6, UR14 ;  /* 0x0000000e00067c82 */ /* 0x000fd00008000000 */
.L_x_66:
[----:B------:R-:W-:Y:S02]  /*3590*/  UIADD3 UR16, UPT, UPT, UR16, 0x1, URZ ;  /* 0x0000000110107890 */ /* 0x000fe4000fffe0ff */
[----:B--2---:R-:W-:Y:S02]  /*35a0*/  ULEA UR5, UR6, UR17, 0x3 ;  /* 0x0000001106057291 */ /* 0x004fe4000f8e18ff */
[----:B------:R-:W-:Y:S01]  /*35b0*/  UISETP.NE.AND UP3, UPT, UR16, URZ, UPT ;  /* 0x000000ff1000728c */ /* 0x000fe2000bf65270 */
[----:B---3--:R-:W-:Y:S10]  /*35c0*/  @P2 BRA `(.L_x_64) ;  /* 0x00000000000c2947 */ /* 0x008ff40003800000 */
[----:B-1----:R-:W-:Y:S04]  /*35d0*/  SHF.L.U32 R2, R8, 0x1f, RZ ;  /* 0x0000001f08027819 */ /* 0x002fe800000006ff */
[----:B------:R-:W1:Y:S02]  /*35e0*/  SYNCS.PHASECHK.TRANS64.TRYWAIT P0, [UR5], R2 ;  /* 0x00000002ff0075a7 */ /* 0x000e640008001105 */
[----:B-1----:R-:W-:Y:S05]  /*35f0*/  @!P0 BRA `(.L_x_65) ;  /* 0x0000003400a08947 */ /* 0x002fea0003800000 */
.L_x_64:
[----:B------:R-:W-:Y:S01]  /*3600*/  UISETP.NE.AND UP0, UPT, UR15, 0x1, UPT ;  /* 0x000000010f00788c */ /* 0x000fe2000bf05270 */
[----:B------:R-:W-:Y:S01]  /*3610*/  PLOP3.LUT P2, PT, PT, PT, PT, 0x80, 0x8 ;  /* 0x000000000008781c */ /* 0x000fe20003f4f070 */
[----:B------:R-:W-:Y:S02]  /*3620*/  UIADD3 UR4, UPT, UPT, UR6, 0x1, URZ ;  /* 0x0000000106047890 */ /* 0x000fe4000fffe0ff */
[----:B------:R-:W-:Y:S02]  /*3630*/  ULEA UR12, UR6, UR21, 0x8 ;  /* 0x00000015060c7291 */ /* 0x000fe4000f8e40ff */
[----:B------:R-:W-:Y:S01]  /*3640*/  UISETP.NE.AND UP1, UPT, UR4, 0x5, UPT ;  /* 0x000000050400788c */ /* 0x000fe2000bf25270 */
[----:B------:R-:W-:Y:S01]  /*3650*/  PLOP3.LUT P0, PT, PT, PT, UP0, 0x80, 0x8 ;  /* 0x000000000008781c */ /* 0x000fe20003f0f008 */
[----:B------:R-:W-:Y:S02]  /*3660*/  UIADD3 UR10, UPT, UPT, UR12, 0x2, URZ ;  /* 0x000000020c0a7890 */ /* 0x000fe4000fffe0ff */
[----:B------:R-:W-:Y:S02]  /*3670*/  USEL UR7, URZ, 0x1, UP1 ;  /* 0x00000001ff077887 */ /* 0x000fe40008800000 */
[----:B------:R-:W-:Y:S02]  /*3680*/  USEL UR14, UR4, URZ, UP1 ;  /* 0x000000ff040e7287 */ /* 0x000fe40008800000 */
[----:B------:R-:W-:Y:S02]  /*3690*/  UIADD3 UR15, UPT, UPT, UR15, -0x1, URZ ;  /* 0xffffffff0f0f7890 */ /* 0x000fe4000fffe0ff */
[----:B------:R-:W-:Y:S01]  /*36a0*/  @UP0 ULEA UR4, UR14, UR17, 0x3 ;  /* 0x000000110e040291 */ /* 0x000fe2000f8e18ff */
[----:B------:R-:W-:Y:S01]  /*36b0*/  LOP3.LUT R8, R8, UR7, RZ, 0x3c, !PT ;  /* 0x0000000708087c12 */ /* 0x000fe2000f8e3cff */
[----:B------:R-:W-:Y:S01]  /*36c0*/  UIADD3 UR7, UPT, UPT, UR5, 0x28, URZ ;  /* 0x0000002805077890 */ /* 0x000fe2000fffe0ff */
[----:B------:R-:W-:Y:S02]  /*36d0*/  UMOV UR13, 0x80004020 ;  /* 0x80004020000d7882 */ /* 0x000fe40000000000 */
[----:B-1----:R-:W-:Y:S01]  /*36e0*/  @P0 SHF.L.U32 R0, R8, 0x1f, RZ ;  /* 0x0000001f08000819 */ /* 0x002fe200000006ff */
[----:B------:R-:W-:Y:S01]  /*36f0*/  UMOV UR5, 0x80004020 ;  /* 0x8000402000057882 */ /* 0x000fe20000000000 */
[----:B------:R-:W-:Y:S01]  /*3700*/  UMOV UR11, 0x80004020 ;  /* 0x80004020000b7882 */ /* 0x000fe20000000000 */
[----:B------:R-:W-:Y:S01]  /*3710*/  UMOV UR9, 0x80004020 ;  /* 0x8000402000097882 */ /* 0x000fe20000000000 */
[----:B------:R2:W3:Y:S01]  /*3720*/  @P0 SYNCS.PHASECHK.TRANS64.TRYWAIT P2, [UR4], R0 ;  /* 0x00000000ff0005a7 */ /* 0x0004e20008041104 */
[----:B------:R-:W-:Y:S03]  /*3730*/  ULEA UR4, UR6, UR20, 0x8 ;  /* 0x0000001406047291 */ /* 0x000fe6000f8e40ff */
[----:B------:R-:W-:Y:S01]  /*3740*/  UMOV UR6, UR14 ;  /* 0x0000000e00067c82 */ /* 0x000fe20008000000 */
[----:B------:R-:W-:Y:S05]  /*3750*/  UIADD3 UR8, UPT, UPT, UR4, 0x2, URZ ;  /* 0x0000000204087890 */ /* 0x000fea000fffe0ff */
[----:B------:R2:W-:Y:S01]  /*3760*/  UTCQMMA gdesc[UR4], gdesc[UR12], tmem[UR18], tmem[UR26], idesc[UR27], UP2 ;  /* 0x00ff1a0c040075ea */ /* 0x0005e20009000312 */
[----:B------:R-:W-:Y:S03]  /*3770*/  UPLOP3.LUT UP2, UPT, UPT, UPT, UPT, 0x80, 0x8 ;  /* 0x000000000008789c */ /* 0x000fe60003f4f070 */
[----:B------:R2:W-:Y:S01]  /*3780*/  UTCQMMA gdesc[UR8], gdesc[UR10], tmem[UR18], tmem[UR24], idesc[UR25], UPT ;  /* 0x00ff180a080075ea */ /* 0x0005e2000b800312 */
[----:B------:R2:W-:Y:S01]  /*3790*/  UTCBAR.MULTICAST [UR7], URZ, UR19 ;  /* 0x000000ff070073e9 */ /* 0x0005e20008000813 */
[----:B------:R-:W-:Y:S06]  /*37a0*/  BRA.U UP3, `(.L_x_66) ;  /* 0xfffffffd03787547 */ /* 0x000fec000b83ffff */
.L_x_63:
[----:B--2---:R-:W-:Y:S01]  /*37b0*/  UIADD3 UR4, UPT, UPT, UR22, 0x1, URZ ;  /* 0x0000000116047890 */ /* 0x004fe2000fffe0ff */
[C---:B------:R-:W-:Y:S01]  /*37c0*/  ISETP.NE.AND P0, PT, R10.reuse, 0x2, PT ;  /* 0x000000020a00780c */ /* 0x040fe20003f05270 */
[----:B------:R-:W-:Y:S02]  /*37d0*/  UIADD3 UR5, UPT, UPT, UR23, 0x90, URZ ;  /* 0x0000009017057890 */ /* 0x000fe4000fffe0ff */
[----:B------:R-:W-:Y:S01]  /*37e0*/  UISETP.NE.AND UP0, UPT, UR4, 0x4, UPT ;  /* 0x000000040400788c */ /* 0x000fe2000bf05270 */
[----:B-1----:R-:W-:Y:S02]  /*37f0*/  SEL R0, RZ, 0x1, P0 ;  /* 0x00000001ff007807 */ /* 0x002fe40000000000 */
[----:B------:R-:W-:Y:S01]  /*3800*/  SEL R10, R10, RZ, P0 ;  /* 0x000000ff0a0a7207 */ /* 0x000fe20000000000 */
[----:B------:R-:W-:Y:S01]  /*3810*/  USEL UR6, URZ, 0x1, UP0 ;  /* 0x00000001ff067887 */ /* 0x000fe20008000000 */
[----:B------:R-:W-:Y:S01]  /*3820*/  LOP3.LUT R9, R9, R0, RZ, 0x3c, !PT ;  /* 0x0000000009097212 */ /* 0x000fe200078e3cff */
[----:B------:R-:W-:Y:S01]  /*3830*/  USEL UR22, UR4, URZ, UP0 ;  /* 0x000000ff04167287 */ /* 0x000fe20008000000 */
[----:B------:R1:W-:Y:S03]  /*3840*/  UTCBAR [UR5], URZ ;  /* 0x000000ff050073e9 */ /* 0x0003e600080000ff */
[----:B------:R-:W-:Y:S01]  /*3850*/  LOP3.LUT R11, R11, UR6, RZ, 0x3c, !PT ;  /* 0x000000060b0b7c12 */ /* 0x000fe2000f8e3cff */
[----:B------:R-:W-:Y:S07]  /*3860*/  @P1 BRA `(.L_x_67) ;  /* 0xfffffff800b01947 */ /* 0x000fee000383ffff */
[----:B------:R-:W2:Y:S01]  /*3870*/  S2UR UR8, SR_CgaCtaId ;  /* 0x00000000000879c3 */ /* 0x000ea20000008800 */
[----:B------:R-:W-:Y:S01]  /*3880*/  ELECT P0, URZ, PT ;  /* 0x0000000000ff782f */ /* 0x000fe20003800000 */
[----:B------:R-:W-:Y:S01]  /*3890*/  IMAD.MOV.U32 R0, RZ, RZ, 0x1 ;  /* 0x00000001ff007424 */ /* 0x000fe200078e00ff */
[----:B------:R-:W-:Y:S01]  /*38a0*/  UIADD3 UR17, UPT, UPT, UR17, 0xb0, URZ ;  /* 0x000000b011117890 */ /* 0x000fe2000fffe0ff */
[----:B------:R-:W-:Y:S01]  /*38b0*/  SHF.L.U32 R2, R11, 0x1f, RZ ;  /* 0x0000001f0b027819 */ /* 0x000fe200000006ff */
[----:B------:R-:W-:-:S03]  /*38c0*/  UMOV UR4, 0x40 ;  /* 0x0000004000047882 */ /* 0x000fc60000000000 */
[----:B------:R-:W-:Y:S01]  /*38d0*/  UVIRTCOUNT.DEALLOC.SMPOOL 0x80 ;  /* 0x000000800000784c */ /* 0x000fe20000000000 */
[----:B--2---:R-:W-:Y:S02]  /*38e0*/  ULEA UR8, UR8, UR4, 0x18 ;  /* 0x0000000408087291 */ /* 0x004fe4000f8ec0ff */
[----:B------:R-:W-:-:S07]  /*38f0*/  ULEA UR4, UR22, UR17, 0x3 ;  /* 0x0000001116047291 */ /* 0x000fce000f8e18ff */
[----:B------:R2:W-:Y:S02]  /*3900*/  @P0 STS.U8 [UR8+0x1c], R0 ;  /* 0x00001c00ff000988 */ /* 0x0005e40008000008 */
[----:B------:R-:W4:Y:S02]  /*3910*/  SYNCS.PHASECHK.TRANS64.TRYWAIT P0, [UR4], R2 ;  /* 0x00000002ff0075a7 */ /* 0x000f240008001104 */
[----:B--2-4-:R-:W-:Y:S05]  /*3920*/  @!P0 BRA `(.L_x_68) ;  /* 0x0000003000ec8947 */ /* 0x014fea0003800000 */
.L_x_125:
[----:B------:R-:W-:-:S04]  /*3930*/  UIADD3 UR4, UPT, UPT, UR22, 0x1, URZ ;  /* 0x0000000116047890 */ /* 0x000fc8000fffe0ff */
[----:B------:R-:W-:-:S04]  /*3940*/  UISETP.NE.AND UP0, UPT, UR4, 0x4, UPT ;  /* 0x000000040400788c */ /* 0x000fc8000bf05270 */
[----:B------:R-:W-:Y:S02]  /*3950*/  USEL UR6, URZ, 0x1, UP0 ;  /* 0x00000001ff067887 */ /* 0x000fe40008000000 */
[----:B------:R-:W-:-:S04]  /*3960*/  USEL UR4, UR4, URZ, UP0 ;  /* 0x000000ff04047287 */ /* 0x000fc80008000000 */
[----:B-1----:R-:W-:Y:S01]  /*3970*/  ULEA UR5, UR4, UR17, 0x3 ;  /* 0x0000001104057291 */ /* 0x002fe2000f8e18ff */
[----:B--2---:R-:W-:-:S04]  /*3980*/  LOP3.LUT R2, R11, UR6, RZ, 0x3c, !PT ;  /* 0x000000060b027c12 */ /* 0x004fc8000f8e3cff */
[----:B------:R-:W-:-:S04]  /*3990*/  SHF.L.U32 R3, R2, 0x1f, RZ ;  /* 0x0000001f02037819 */ /* 0x000fc800000006ff */
[----:B------:R-:W1:Y:S02]  /*39a0*/  SYNCS.PHASECHK.TRANS64.TRYWAIT P0, [UR5], R3 ;  /* 0x00000003ff0075a7 */ /* 0x000e640008001105 */
[----:B-1----:R-:W-:Y:S05]  /*39b0*/  @!P0 BRA `(.L_x_69) ;  /* 0x0000003000e08947 */ /* 0x002fea0003800000 */
.L_x_127:
        /* <DEDUP_REMOVED lines=9> */
.L_x_129:
[----:B------:R-:W-:-:S04]  /*3a50*/  UIADD3 UR4, UPT, UPT, UR4, 0x1, URZ ;  /* 0x0000000104047890 */ /* 0x000fc8000fffe0ff */
[----:B------:R-:W-:-:S04]  /*3a60*/  UISETP.NE.AND UP0, UPT, UR4, 0x4, UPT ;  /* 0x000000040400788c */ /* 0x000fc8000bf05270 */
[----:B------:R-:W-:Y:S02]  /*3a70*/  USEL UR5, URZ, 0x1, UP0 ;  /* 0x00000001ff057887 */ /* 0x000fe40008000000 */
[----:B------:R-:W-:-:S04]  /*3a80*/  USEL UR4, UR4, URZ, UP0 ;  /* 0x000000ff04047287 */ /* 0x000fc80008000000 */
[----:B------:R-:W-:Y:S01]  /*3a90*/  ULEA UR4, UR4, UR17, 0x3 ;  /* 0x0000001104047291 */ /* 0x000fe2000f8e18ff */
[----:B------:R-:W-:-:S04]  /*3aa0*/  LOP3.LUT R2, R2, UR5, RZ, 0x3c, !PT ;  /* 0x0000000502027c12 */ /* 0x000fc8000f8e3cff */
[----:B------:R-:W-:-:S04]  /*3ab0*/  SHF.L.U32 R2, R2, 0x1f, RZ ;  /* 0x0000001f02027819 */ /* 0x000fc800000006ff */
[----:B------:R-:W2:Y:S02]  /*3ac0*/  SYNCS.PHASECHK.TRANS64.TRYWAIT P0, [UR4], R2 ;  /* 0x00000002ff0075a7 */ /* 0x000ea40008001104 */
[----:B--2---:R-:W-:Y:S05]  /*3ad0*/  @!P0 BRA `(.L_x_71) ;  /* 0x0000003000c88947 */ /* 0x004fea0003800000 */
.L_x_131:
[----:B------:R-:W-:Y:S01]  /*3ae0*/  NOP ;  /* 0x0000000000007918 */ /* 0x000fe20000000000 */
[----:B-1----:R-:W1:Y:S01]  /*3af0*/  LDS R0, [UR8+0x14] ;  /* 0x00001408ff007984 */ /* 0x002e620008000800 */
[----:B------:R-:W-:Y:S01]  /*3b00*/  ULOP3.LUT UR4, UR30, 0xffff, URZ, 0xc0, !UPT ;  /* 0x0000ffff1e047892 */ /* 0x000fe2000f8ec0ff */
[----:B------:R-:W-:Y:S01]  /*3b10*/  UMOV UR5, 0xffff ;  /* 0x0000ffff00057882 */ /* 0x000fe20000000000 */
[----:B------:R-:W-:Y:S02]  /*3b20*/  UMOV UR6, 0x1 ;  /* 0x0000000100067882 */ /* 0x000fe40000000000 */
[----:B------:R-:W-:-:S04]  /*3b30*/  USHF.R.U32.HI UR4, URZ, 0x5, UR4 ;  /* 0x00000005ff047899 */ /* 0x000fc80008011604 */
[----:B------:R-:W-:Y:S02]  /*3b40*/  USHF.L.U32 UR5, UR5, UR4, URZ ;  /* 0x0000000405057299 */ /* 0x000fe400080006ff */
[----:B------:R-:W-:-:S04]  /*3b50*/  USHF.L.U32 UR4, UR6, UR4, URZ ;  /* 0x0000000406047299 */ /* 0x000fc800080006ff */
[----:B-1----:R-:W-:-:S04]  /*3b60*/  LOP3.LUT R0, R0, UR5, RZ, 0xc0, !PT ;  /* 0x0000000500007c12 */ /* 0x002fc8000f8ec0ff */
[----:B------:R-:W-:-:S13]  /*3b70*/  ISETP.NE.AND P0, PT, R0, UR5, PT ;  /* 0x0000000500007c0c */ /* 0x000fda000bf05270 */
[----:B------:R-:W-:Y:S05]  /*3b80*/  @P0 BRA `(.L_x_72) ;  /* 0x0000000000580947 */ /* 0x000fea0003800000 */
[----:B------:R-:W1:Y:S02]  /*3b90*/  LDS R0, [UR8+0x18] ;  /* 0x00001808ff007984 */ /* 0x000e640008000800 */
[----:B-1----:R-:W-:-:S04]  /*3ba0*/  LOP3.LUT R0, R0, UR4, RZ, 0xc0, !PT ;  /* 0x0000000400007c12 */ /* 0x002fc8000f8ec0ff */
[----:B------:R-:W-:-:S13]  /*3bb0*/  ISETP.NE.AND P0, PT, R0, UR4, PT ;  /* 0x0000000400007c0c */ /* 0x000fda000bf05270 */
[----:B------:R-:W-:Y:S05]  /*3bc0*/  @P0 BRA `(.L_x_73) ;  /* 0x00000000003c0947 */ /* 0x000fea0003800000 */
[----:B------:R-:W1:Y:S01]  /*3bd0*/  S2R R2, SR_LANEID ;  /* 0x0000000000027919 */ /* 0x000e620000000000 */
[----:B------:R-:W-:-:S06]  /*3be0*/  ULOP3.LUT UR5, URZ, UR5, URZ, 0x33, !UPT ;  /* 0x00000005ff057292 */ /* 0x000fcc000f8e33ff */
[----:B------:R-:W-:-:S04]  /*3bf0*/  IMAD.U32 R0, RZ, RZ, UR5 ;  /* 0x00000005ff007e24 */ /* 0x000fc8000f8e00ff */
[----:B------:R2:W4:Y:S02]  /*3c00*/  REDUX UR7, R0 ;  /* 0x00000000000773c4 */ /* 0x0005240000000000 */
[----:B------:R1:W-:Y:S01]  /*3c10*/  UTCATOMSWS.AND URZ, UR5 ;  /* 0x0000000500ff79e3 */ /* 0x0003e20008000000 */
[----:B--2---:R-:W-:Y:S01]  /*3c20*/  LOP3.LUT R0, RZ, UR4, RZ, 0x33, !PT ;  /* 0x00000004ff007c12 */ /* 0x004fe2000f8e33ff */
[----:B------:R-:W-:Y:S02]  /*3c30*/  VOTEU.ANY UR4, UPT, PT ;  /* 0x0000000000047886 */ /* 0x000fe400038e0100 */
[----:B------:R-:W-:Y:S02]  /*3c40*/  UFLO.U32 UR4, UR4 ;  /* 0x00000004000472bd */ /* 0x000fe400080e0000 */
[----:B------:R-:W2:Y:S04]  /*3c50*/  REDUX UR6, R0 ;  /* 0x00000000000673c4 */ /* 0x000ea80000000000 */
[----:B-1----:R-:W-:-:S02]  /*3c60*/  ISETP.EQ.U32.AND P0, PT, R2, UR4, PT ;  /* 0x0000000402007c0c */ /* 0x002fc4000bf02070 */
[----:B----4-:R-:W-:-:S11]  /*3c70*/  MOV R2, UR7 ;  /* 0x0000000700027c02 */ /* 0x010fd60008000f00 */
[----:B------:R1:W-:Y:S01]  /*3c80*/  @P0 ATOMS.AND RZ, [UR8+0x14], R2 ;  /* 0x00001402ffff098c */ /* 0x0003e2000a800008 */
[----:B--2---:R-:W-:-:S05]  /*3c90*/  IMAD.U32 R0, RZ, RZ, UR6 ;  /* 0x00000006ff007e24 */ /* 0x004fca000f8e00ff */
[----:B------:R1:W-:Y:S01]  /*3ca0*/  @P0 ATOMS.AND RZ, [UR8+0x18], R0 ;  /* 0x00001800ffff098c */ /* 0x0003e2000a800008 */
[----:B------:R-:W-:Y:S05]  /*3cb0*/  BRA `(.L_x_74) ;  /* 0x0000000000147947 */ /* 0x000fea0003800000 */
.L_x_73:
[----:B------:R-:W-:Y:S02]  /*3cc0*/  MOV R2, 0x3ce0 ;  /* 0x00003ce000027802 */ /* 0x000fe40000000f00 */
[----:B---3-5:R-:W-:Y:S05]  /*3cd0*/  CALL.REL.NOINC `($__internal_0_$__cuda_sm10x_tcgen05_guardrail_trap_col_being_dealloced_not_returned_by_alloc) ;  /* 0x0000003000e47944 */ /* 0x028fea0003c00000 */
[----:B------:R-:W-:Y:S05]  /*3ce0*/  BRA `(.L_x_74) ;  /* 0x0000000000087947 */ /* 0x000fea0003800000 */
.L_x_72:
[----:B------:R-:W-:Y:S02]  /*3cf0*/  MOV R2, 0x3d10 ;  /* 0x00003d1000027802 */ /* 0x000fe40000000f00 */
[----:B---3-5:R-:W-:Y:S05]  /*3d00*/  CALL.REL.NOINC `($__internal_2_$__cuda_sm10x_tcgen05_guardrail_trap_unallocated_columns_being_dealloced) ;  /* 0x0000003000f07944 */ /* 0x028fea0003c00000 */
.L_x_74:
[----:B------:R-:W-:Y:S01]  /*3d10*/  NOP ;  /* 0x0000000000007918 */ /* 0x000fe20000000000 */
[----:B------:R-:W-:Y:S05]  /*3d20*/  EXIT ;  /* 0x000000000000794d */ /* 0x000fea0003800000 */
.L_x_56:
[----:B------:R-:W-:-:S09]  /*3d30*/  UISETP.NE.OR UP0, UPT, UR22, 0x3, !UP3 ;  /* 0x000000031600788c */ /* 0x000fd2000df05670 */
[----:B------:R-:W-:Y:S05]  /*3d40*/  BRA.U UP0, `(.L_x_75) ;  /* 0x0000000d00087547 */ /* 0x000fea000b800000 */
[----:B------:R-:W1:Y:S01]  /*3d50*/  LDCU UR26, c[0x0][0x370] ;  /* 0x00006e00ff1a77ac */ /* 0x000e620008000800 */
[----:B------:R-:W2:Y:S01]  /*3d60*/  LDC.64 R16, c[0x0][0x348] ;  /* 0x0000d200ff107b82 */ /* 0x000ea20000000a00 */
[----:B------:R-:W-:Y:S02]  /*3d70*/  HFMA2 R13, -RZ, RZ, 0, 0 ;  /* 0x00000000ff0d7431 */ /* 0x000fe400000001ff */
[----:B------:R-:W-:Y:S01]  /*3d80*/  IMAD.MOV.U32 R15, RZ, RZ, 0x1 ;  /* 0x00000001ff0f7424 */ /* 0x000fe200078e00ff */
[----:B------:R-:W1:Y:S01]  /*3d90*/  LDCU.128 UR28, c[0x0][0xb10] ;  /* 0x00016200ff1c77ac */ /* 0x000e620008000c00 */
[----:B------:R-:W-:Y:S01]  /*3da0*/  IMAD.MOV.U32 R14, RZ, RZ, RZ ;  /* 0x000000ffff0e7224 */ /* 0x000fe200078e00ff */
[----:B------:R-:W-:Y:S01]  /*3db0*/  MOV R12, 0x1000 ;  /* 0x00001000000c7802 */ /* 0x000fe20000000f00 */
[----:B------:R-:W3:Y:S01]  /*3dc0*/  LDCU UR25, c[0x0][0x374] ;  /* 0x00006e80ff1977ac */ /* 0x000ee20008000800 */
[----:B------:R-:W4:Y:S01]  /*3dd0*/  LDC.64 R2, c[0x0][0x888] ;  /* 0x00022200ff027b82 */ /* 0x000f220000000a00 */
[----:B------:R-:W3:Y:S01]  /*3de0*/  LDCU UR16, c[0x0][0xb0c] ;  /* 0x00016180ff1077ac */ /* 0x000ee20008000800 */
[----:B------:R-:W2:Y:S06]  /*3df0*/  LDCU UR35, c[0x0][0xb20] ;  /* 0x00016400ff2377ac */ /* 0x000eac0008000800 */
[----:B------:R-:W4:Y:S01]  /*3e00*/  LDC.64 R4, c[0x0][0x890] ;  /* 0x00022400ff047b82 */ /* 0x000f220000000a00 */
[----:B------:R-:W2:Y:S01]  /*3e10*/  LDCU UR4, c[0x0][0xb30] ;  /* 0x00016600ff0477ac */ /* 0x000ea20008000800 */
[----:B------:R-:W-:Y:S01]  /*3e20*/  UMOV UR17, 0x400 ;  /* 0x0000040000117882 */ /* 0x000fe20000000000 */
[----:B-1----:R-:W-:-:S02]  /*3e30*/  UIMAD.WIDE.U32 UR32, UR26, UR28, URZ ;  /* 0x0000001c1a2072a5 */ /* 0x002fc4000f8e00ff */
[----:B---3--:R-:W-:Y:S02]  /*3e40*/  UIMAD.WIDE.U32 UR6, UR25, UR31, URZ ;  /* 0x0000001f190672a5 */ /* 0x008fe4000f8e00ff */
[----:B------:R-:W-:Y:S02]  /*3e50*/  ULEA UR17, UR48, UR17, 0x18 ;  /* 0x0000001130117291 */ /* 0x000fe4000f8ec0ff */
[----:B------:R-:W-:Y:S02]  /*3e60*/  UPLOP3.LUT UP3, UPT, UPT, UPT, UPT, 0x40, 0x4 ;  /* 0x000000000004789c */ /* 0x000fe40003f6e870 */
[----:B------:R-:W-:Y:S01]  /*3e70*/  UIADD3 UR5, UPT, UPT, UR17, 0x50, URZ ;  /* 0x0000005011057890 */ /* 0x000fe2000fffe0ff */
[----:B------:R-:W-:Y:S01]  /*3e80*/  UMOV UR32, UR33 ;  /* 0x0000002100207c82 */ /* 0x000fe20008000000 */
[----:B------:R-:W-:Y:S01]  /*3e90*/  UMOV UR27, UR7 ;  /* 0x00000007001b7c82 */ /* 0x000fe20008000000 */
[----:B------:R-:W-:Y:S02]  /*3ea0*/  UISETP.GE.AND UP0, UPT, UR40, 0x1, UPT ;  /* 0x000000012800788c */ /* 0x000fe4000bf06270 */
[----:B------:R-:W-:Y:S01]  /*3eb0*/  UISETP.NE.AND UP4, UPT, UR40, 0x1, UPT ;  /* 0x000000012800788c */ /* 0x000fe2000bf85270 */
[----:B------:R-:W1:Y:S01]  /*3ec0*/  LDCU.64 UR14, c[0x0][0xb28] ;  /* 0x00016500ff0e77ac */ /* 0x000e620008000a00 */
[----:B------:R-:W-:-:S02]  /*3ed0*/  UISETP.NE.AND UP6, UPT, UR16, 0x1, UPT ;  /* 0x000000011000788c */ /* 0x000fc4000bfc5270 */
[----:B------:R-:W-:Y:S02]  /*3ee0*/  UISETP.NE.AND UP5, UPT, UR30, 0x1, UPT ;  /* 0x000000011e00788c */ /* 0x000fe4000bfa5270 */
[----:B------:R-:W-:Y:S02]  /*3ef0*/  UPRMT UR48, UR48, 0x654, UR5 ;  /* 0x0000065430307896 */ /* 0x000fe40008000005 */
[----:B------:R-:W-:Y:S02]  /*3f00*/  USHF.R.U32.HI UR32, URZ, UR29, UR32 ;  /* 0x0000001dff207299 */ /* 0x000fe40008011620 */
[----:B--2---:R-:W-:Y:S02]  /*3f10*/  USHF.R.U32.HI UR27, URZ, UR35, UR27 ;  /* 0x00000023ff1b7299 */ /* 0x004fe4000801161b */
[----:B------:R-:W-:-:S11]  /*3f20*/  UISETP.NE.AND UP2, UPT, UR4, 0x1, UPT ;  /* 0x000000010400788c */ /* 0x000fd6000bf45270 */
.L_x_83:
[C---:B------:R-:W-:Y:S02]  /*3f30*/  LEA R7, R14.reuse, UR17, 0x3 ;  /* 0x000000110e077c11 */ /* 0x040fe4000f8e18ff */
[----:B------:R-:W-:Y:S02]  /*3f40*/  SHF.L.U32 R0, R13, 0x1f, RZ ;  /* 0x0000001f0d007819 */ /* 0x000fe400000006ff */
[----:B------:R-:W-:Y:S02]  /*3f50*/  LEA R8, R14, UR17, 0x4 ;  /* 0x000000110e087c11 */ /* 0x000fe4000f8e20ff */
[----:B--2---:R-:W2:Y:S02]  /*3f60*/  SYNCS.PHASECHK.TRANS64.TRYWAIT P0, [R7+URZ+0x70], R0 ;  /* 0x00007000070075a7 */ /* 0x004ea400080011ff */
[----:B--2---:R-:W-:Y:S05]  /*3f70*/  @!P0 BRA `(.L_x_76) ;  /* 0x0000002c00b88947 */ /* 0x004fea0003800000 */
.L_x_132:
[----:B------:R-:W3:Y:S01]  /*3f80*/  LDS.128 R8, [R8+0x100] ;  /* 0x0001000008087984 */ /* 0x000ee20000000c00 */
[----:B------:R-:W-:Y:S01]  /*3f90*/  UISETP.GE.AND UP0, UPT, UR40, 0x1, UPT ;  /* 0x000000012800788c */ /* 0x000fe2000bf06270 */
[----:B------:R-:W-:Y:S01]  /*3fa0*/  @!PT LDS RZ, [RZ] ;  /* 0x00000000fffff984 */ /* 0x000fe20000000800 */
[----:B------:R-:W-:Y:S01]  /*3fb0*/  @!PT LDS RZ, [RZ] ;  /* 0x00000000fffff984 */ /* 0x000fe20000000800 */
[----:B------:R-:W-:Y:S01]  /*3fc0*/  @!PT LDS RZ, [RZ] ;  /* 0x00000000fffff984 */ /* 0x000fe20000000800 */
[----:B------:R-:W-:Y:S01]  /*3fd0*/  @!PT LDS RZ, [RZ] ;  /* 0x00000000fffff984 */ /* 0x000fe20000000800 */
[----:B------:R1:W-:Y:S06]  /*3fe0*/  MEMBAR.ALL.CTA ;  /* 0x0000000000007992 */ /* 0x0003ec0000008000 */
[----:B-1----:R-:W1:Y:S01]  /*3ff0*/  FENCE.VIEW.ASYNC.S ;  /* 0x00000000000073c6 */ /* 0x002e620000000000 */
[----:B---3--:R-:W-:Y:S11]  /*4000*/  LOP3.LUT P0, RZ, R10, 0x1, RZ, 0xc0, !PT ;  /* 0x000000010aff7812 */ /* 0x008ff6000780c0ff */
[----:B------:R-:W-:Y:S02]  /*4010*/  @!UPT UIADD3 URZ, UPT, UPT, URZ, URZ, URZ ;  /* 0x000000fffffff290 */ /* 0x000fe4000fffe0ff */
[----:B-1----:R-:W-:Y:S01]  /*4020*/  VOTEU.ANY UP1, P0 ;  /* 0x0000000000ff7886 */ /* 0x002fe20000020100 */
[----:B------:R-:W-:Y:S11]  /*4030*/  PLOP3.LUT P0, PT, PT, PT, UP1, 0x80, 0x8 ;  /* 0x000000000008781c */ /* 0x000ff60003f0f018 */
[----:B------:R-:W-:Y:S02]  /*4040*/  @!UPT UIADD3 URZ, UPT, UPT, URZ, URZ, URZ ;  /* 0x000000fffffff290 */ /* 0x000fe4000fffe0ff */
[----:B--2---:R-:W-:Y:S02]  /*4050*/  @P0 SHF.R.U32.HI R0, RZ, 0x10, R9 ;  /* 0x00000010ff000819 */ /* 0x004fe40000011609 */
[----:B------:R-:W-:Y:S02]  /*4060*/  @P0 MOV R6, R8 ;  /* 0x0000000800060202 */ /* 0x000fe40000000f00 */
[----:B------:R-:W-:Y:S01]  /*4070*/  @P0 R2UR UR4, R0 ;  /* 0x00000000000402ca */ /* 0x000fe200000e0000 */
[----:B------:R-:W-:Y:S01]  /*4080*/  VIADD R0, R7, 0x80 ;  /* 0x0000008007007836 */ /* 0x000fe20000000000 */
[----:B------:R-:W-:Y:S02]  /*4090*/  @P0 LOP3.LUT R8, R9, 0xffff, RZ, 0xc0, !PT ;  /* 0x0000ffff09080812 */ /* 0x000fe400078ec0ff */
[----:B------:R-:W-:Y:S02]  /*40a0*/  @P0 R2UR UR6, R6 ;  /* 0x00000000060602ca */ /* 0x000fe400000e0000 */
[----:B------:R-:W-:Y:S02]  /*40b0*/  PRMT R0, RZ, 0x654, R0 ;  /* 0x00000654ff007816 */ /* 0x000fe40000000000 */
[----:B------:R-:W-:Y:S02]  /*40c0*/  @P0 R2UR UR5, R8 ;  /* 0x00000000080502ca */ /* 0x000fe400000e0000 */
[----:B------:R1:W-:Y:S03]  /*40d0*/  SYNCS.ARRIVE.TRANS64.RED.A1T0 RZ, [R0+URZ], RZ ;  /* 0x000000ff00ff79a7 */ /* 0x0003e600081004ff */
[----:B------:R-:W-:Y:S04]  /*40e0*/  @UP1 UMOV UR24, UR4 ;  /* 0x0000000400181c82 */ /* 0x000fe80008000000 */
[----:B------:R-:W-:Y:S04]  /*40f0*/  @UP1 UMOV UR13, UR6 ;  /* 0x00000006000d1c82 */ /* 0x000fe80008000000 */
[----:B------:R-:W-:Y:S01]  /*4100*/  @UP1 UMOV UR7, UR5 ;  /* 0x0000000500071c82 */ /* 0x000fe20008000000 */
[----:B------:R-:W-:Y:S05]  /*4110*/  BRA.U !UP0, `(.L_x_77) ;  /* 0x0000000108a47547 */ /* 0x000fea000b800000 */
[----:B------:R-:W-:Y:S02]  /*4120*/  UIMAD.WIDE.U32 UR10, UR7, UR31, URZ ;  /* 0x0000001f070a72a5 */ /* 0x000fe4000f8e00ff */
[----:B------:R-:W-:Y:S02]  /*4130*/  UIMAD.WIDE.U32 UR18, UR13, UR28, URZ ;  /* 0x0000001c0d1272a5 */ /* 0x000fe4000f8e00ff */
[----:B------:R-:W-:Y:S02]  /*4140*/  USEL UR4, UR25, UR27, !UP5 ;  /* 0x0000001b19047287 */ /* 0x000fe4000e800000 */
[----:B------:R-:W-:Y:S02]  /*4150*/  USEL UR8, UR26, UR32, !UP6 ;  /* 0x000000201a087287 */ /* 0x000fe4000f000000 */
[----:B------:R-:W-:Y:S02]  /*4160*/  UIMAD.WIDE.U32 UR20, UR4, UR14, URZ ;  /* 0x0000000e041472a5 */ /* 0x000fe4000f8e00ff */
[----:B------:R-:W-:Y:S01]  /*4170*/  UIMAD.WIDE.U32 UR22, UR8, UR14, URZ ;  /* 0x0000000e081672a5 */ /* 0x000fe2000f8e00ff */
[----:B------:R-:W-:Y:S02]  /*4180*/  UMOV UR5, UR11 ;  /* 0x0000000b00057c82 */ /* 0x000fe40008000000 */
[----:B------:R-:W-:Y:S03]  /*4190*/  USHF.R.U32.HI UR6, URZ, UR35, UR5 ;  /* 0x00000023ff067299 */ /* 0x000fe60008011605 */
[----:B------:R-:W-:Y:S01]  /*41a0*/  UMOV UR5, UR19 ;  /* 0x0000001300057c82 */ /* 0x000fe20008000000 */
[----:B------:R-:W-:Y:S02]  /*41b0*/  USEL UR6, UR7, UR6, !UP5 ;  /* 0x0000000607067287 */ /* 0x000fe4000e800000 */
[----:B------:R-:W-:Y:S02]  /*41c0*/  USHF.R.U32.HI UR9, URZ, UR29, UR5 ;  /* 0x0000001dff097299 */ /* 0x000fe40008011605 */
[----:B------:R-:W-:Y:S01]  /*41d0*/  UIMAD.WIDE.U32 UR10, UR6, UR14, URZ ;  /* 0x0000000e060a72a5 */ /* 0x000fe2000f8e00ff */
[----:B------:R-:W-:Y:S02]  /*41e0*/  UMOV UR5, UR21 ;  /* 0x0000001500057c82 */ /* 0x000fe40008000000 */
[----:B------:R-:W-:Y:S03]  /*41f0*/  @UP4 USHF.R.U32.HI UR4, URZ, UR15, UR5 ;  /* 0x0000000fff044299 */ /* 0x000fe60008011605 */
[----:B------:R-:W-:Y:S01]  /*4200*/  UMOV UR5, UR23 ;  /* 0x0000001700057c82 */ /* 0x000fe20008000000 */
[----:B------:R-:W-:Y:S02]  /*4210*/  UIMAD UR4, UR40, UR4, URZ ;  /* 0x00000004280472a4 */ /* 0x000fe4000f8e02ff */
[----:B------:R-:W-:Y:S02]  /*4220*/  @UP4 USHF.R.U32.HI UR8, URZ, UR15, UR5 ;  /* 0x0000000fff084299 */ /* 0x000fe40008011605 */
[----:B------:R-:W-:Y:S02]  /*4230*/  USEL UR5, UR13, UR9, !UP6 ;  /* 0x000000090d057287 */ /* 0x000fe4000f000000 */
[----:B------:R-:W-:Y:S02]  /*4240*/  UIMAD UR9, UR40, UR8, URZ ;  /* 0x00000008280972a4 */ /* 0x000fe4000f8e02ff */
[----:B------:R-:W-:Y:S03]  /*4250*/  UISETP.GE.AND UP0, UPT, UR6, UR4, UPT ;  /* 0x000000040600728c */ /* 0x000fe6000bf06270 */
[----:B------:R-:W-:Y:S01]  /*4260*/  UMOV UR4, UR11 ;  /* 0x0000000b00047c82 */ /* 0x000fe20008000000 */
[----:B------:R-:W-:Y:S02]  /*4270*/  UISETP.GE.OR UP0, UPT, UR5, UR9, UP0 ;  /* 0x000000090500728c */ /* 0x000fe40008706670 */
[----:B------:R-:W-:Y:S02]  /*4280*/  USHF.R.U32.HI UR4, URZ, UR15, UR4 ;  /* 0x0000000fff047299 */ /* 0x000fe40008011604 */
[----:B------:R-:W-:Y:S02]  /*4290*/  UIMAD.WIDE.U32 UR10, UR5, UR14, URZ ;  /* 0x0000000e050a72a5 */ /* 0x000fe4000f8e00ff */
[----:B------:R-:W-:Y:S04]  /*42a0*/  USEL UR12, UR6, UR4, !UP4 ;  /* 0x00000004060c7287 */ /* 0x000fe8000e000000 */
[----:B------:R-:W-:Y:S01]  /*42b0*/  UIADD3 UR9, UPT, UPT, -UR12, URZ, URZ ;  /* 0x000000ff0c097290 */ /* 0x000fe2000fffe1ff */
[----:B------:R-:W-:Y:S02]  /*42c0*/  @!UP0 UMOV UR4, UR11 ;  /* 0x0000000b00048c82 */ /* 0x000fe40008000000 */
[----:B------:R-:W-:Y:S02]  /*42d0*/  @!UP0 USHF.R.U32.HI UR4, URZ, UR15, UR4 ;  /* 0x0000000fff048299 */ /* 0x000fe40008011604 */
[----:B------:R-:W-:Y:S02]  /*42e0*/  UIMAD UR9, UR40, UR9, UR6 ;  /* 0x00000009280972a4 */ /* 0x000fe4000f8e0206 */
[----:B------:R-:W-:Y:S04]  /*42f0*/  @!UP0 USEL UR4, UR5, UR4, !UP4 ;  /* 0x0000000405048287 */ /* 0x000fe8000e000000 */
[----:B------:R-:W-:Y:S02]  /*4300*/  @!UP0 UIMAD UR9, UR8, UR9, UR4 ;  /* 0x00000009080982a4 */ /* 0x000fe4000f8e0204 */
[----:B------:R-:W-:Y:S02]  /*4310*/  @!UP0 UIADD3 UR10, UPT, UPT, UR12, -UR4, URZ ;  /* 0x800000040c0a8290 */ /* 0x000fe4000fffe0ff */
[----:B------:R-:W-:Y:S02]  /*4320*/  UIADD3 UR4, UPT, UPT, -UR5, URZ, URZ ;  /* 0x000000ff05047290 */ /* 0x000fe4000fffe1ff */
[----:B------:R-:W-:Y:S02]  /*4330*/  UIADD3 UR8, UPT, UPT, -UR6, URZ, URZ ;  /* 0x000000ff06087290 */ /* 0x000fe4000fffe1ff */
[----:B------:R-:W-:Y:S02]  /*4340*/  @!UP0 UIMAD UR6, UR10, UR40, UR5 ;  /* 0x000000280a0682a4 */ /* 0x000fe4000f8e0205 */
[----:B------:R-:W-:Y:S02]  /*4350*/  UIMAD UR13, UR16, UR4, UR13 ;  /* 0x00000004100d72a4 */ /* 0x000fe4000f8e020d */
[----:B------:R-:W-:Y:S01]  /*4360*/  UIMAD UR7, UR30, UR8, UR7 ;  /* 0x000000081e0772a4 */ /* 0x000fe2000f8e0207 */
[----:B------:R-:W-:Y:S02]  /*4370*/  @!UP0 UMOV UR5, UR9 ;  /* 0x0000000900058c82 */ /* 0x000fe40008000000 */
[----:B------:R-:W-:Y:S02]  /*4380*/  UIMAD UR13, UR5, UR16, UR13 ;  /* 0x00000010050d72a4 */ /* 0x000fe4000f8e020d */
[----:B------:R-:W-:Y:S11]  /*4390*/  UIMAD UR7, UR6, UR30, UR7 ;  /* 0x0000001e060772a4 */ /* 0x000ff6000f8e0207 */
[----:B------:R-:W-:Y:S01]  /*43a0*/  @!UPT UIADD3 URZ, UPT, UPT, URZ, URZ, URZ ;  /* 0x000000fffffff290 */ /* 0x000fe2000fffe0ff */
.L_x_77:
[----:B------:R-:W2:Y:S01]  /*43b0*/  @!UP2 LDCU.128 UR20, c[0x0][0xb10] ;  /* 0x00016200ff14a7ac */ /* 0x000ea20008000c00 */
[C---:B----4-:R-:W-:Y:S02]  /*43c0*/  ISETP.NE.U32.AND P1, PT, R4.reuse, RZ, PT ;  /* 0x000000ff0400720c */ /* 0x050fe40003f25070 */
[----:B------:R-:W-:Y:S02]  /*43d0*/  ISETP.NE.U32.AND P0, PT, R4, RZ, PT ;  /* 0x000000ff0400720c */ /* 0x000fe40003f05070 */
[C---:B------:R-:W-:Y:S02]  /*43e0*/  ISETP.NE.AND.EX P1, PT, R5.reuse, RZ, PT, P1 ;  /* 0x000000ff0500720c */ /* 0x040fe40003f25310 */
[----:B------:R-:W-:Y:S01]  /*43f0*/  ISETP.NE.AND.EX P0, PT, R5, RZ, PT, P0 ;  /* 0x000000ff0500720c */ /* 0x000fe20003f05300 */
[----:B------:R-:W3:Y:S01]  /*4400*/  @!UP2 LDCU UR5, c[0x0][0xb0c] ;  /* 0x00016180ff05a7ac */ /* 0x000ee20008000800 */
[----:B------:R-:W-:Y:S01]  /*4410*/  SHF.L.U32 R6, R15, 0x1f, RZ ;  /* 0x0000001f0f067819 */ /* 0x000fe200000006ff */
[----:B--2---:R-:W-:Y:S07]  /*4420*/  UIMAD.WIDE.U32 UR8, UR13, UR20, URZ ;  /* 0x000000140d0872a5 */ /* 0x004fee000f8e00ff */
[----:B------:R-:W-:Y:S01]  /*4430*/  @!UP2 UMOV UR4, UR9 ;  /* 0x000000090004ac82 */ /* 0x000fe20008000000 */
[----:B---3--:R-:W-:Y:S02]  /*4440*/  @!UP2 UISETP.NE.AND UP0, UPT, UR5, 0x1, UPT ;  /* 0x000000010500a88c */ /* 0x008fe4000bf05270 */
[----:B------:R-:W-:Y:S02]  /*4450*/  @!UP2 USHF.R.U32.HI UR4, URZ, UR21, UR4 ;  /* 0x00000015ff04a299 */ /* 0x000fe40008011604 */
[----:B------:R-:W-:Y:S02]  /*4460*/  UIMAD.WIDE.U32 UR8, UR7, UR23, URZ ;  /* 0x00000017070872a5 */ /* 0x000fe4000f8e00ff */
[----:B------:R-:W-:Y:S02]  /*4470*/  @!UP2 USEL UR10, UR13, UR4, !UP0 ;  /* 0x000000040d0aa287 */ /* 0x000fe4000c000000 */
[----:B------:R-:W-:Y:S03]  /*4480*/  @!UP2 UISETP.NE.AND UP0, UPT, UR22, 0x1, UPT ;  /* 0x000000011600a88c */ /* 0x000fe6000bf05270 */
[----:B------:R-:W-:Y:S02]  /*4490*/  @!UP2 UMOV UR6, UR9 ;  /* 0x000000090006ac82 */ /* 0x000fe40008000000 */
[----:B------:R-:W2:Y:S02]  /*44a0*/  @!UP2 LDCU UR4, c[0x0][0xb20] ;  /* 0x00016400ff04a7ac */ /* 0x000ea40008000800 */
[----:B--2---:R-:W-:Y:S04]  /*44b0*/  @!UP2 USHF.R.U32.HI UR6, URZ, UR4, UR6 ;  /* 0x00000004ff06a299 */ /* 0x004fe80008011606 */
[----:B------:R-:W-:Y:S04]  /*44c0*/  @!UP2 USEL UR6, UR7, UR6, !UP0 ;  /* 0x000000060706a287 */ /* 0x000fe8000c000000 */
[----:B------:R-:W-:Y:S02]  /*44d0*/  @!UP2 UIADD3 UR4, UPT, UPT, -UR10, UR6, URZ ;  /* 0x000000060a04a290 */ /* 0x000fe4000fffe1ff */
[----:B------:R-:W-:Y:S02]  /*44e0*/  @!UP2 UIADD3 UR6, UPT, UPT, UR10, -UR6, URZ ;  /* 0x800000060a06a290 */ /* 0x000fe4000fffe0ff */
[----:B------:R-:W-:Y:S02]  /*44f0*/  @!UP2 UIMAD UR13, UR4, UR5, UR13 ;  /* 0x00000005040da2a4 */ /* 0x000fe4000f8e020d */
[----:B------:R-:W-:Y:S01]  /*4500*/  @!UP2 UIMAD UR7, UR6, UR22, UR7 ;  /* 0x000000160607a2a4 */ /* 0x000fe2000f8e0207 */
[----:B------:R-:W-:Y:S11]  /*4510*/  BRA.U UP3, `(.L_x_78) ;  /* 0x0000000103107547 */ /* 0x000ff6000b800000 */
[----:B------:R-:W-:Y:S04]  /*4520*/  MOV R7, UR34 ;  /* 0x0000002200077c02 */ /* 0x000fe80008000f00 */
[----:B------:R-:W-:Y:S04]  /*4530*/  SHF.L.U32 R7, R7, 0x1f, RZ ;  /* 0x0000001f07077819 */ /* 0x000fe800000006ff */
[----:B------:R-:W2:Y:S02]  /*4540*/  SYNCS.PHASECHK.TRANS64.TRYWAIT P2, [UR17+0x68], R7 ;  /* 0x00006807ff0075a7 */ /* 0x000ea40008041111 */
[----:B--2---:R-:W-:Y:S05]  /*4550*/  @!P2 BRA `(.L_x_79) ;  /* 0x000000280054a947 */ /* 0x004fea0003800000 */
.L_x_78:
[----:B------:R-:W-:Y:S05]  /*4560*/  @!P1 BRA `(.L_x_80) ;  /* 0x0000000000309947 */ /* 0x000fea0003800000 */
[----:B------:R-:W-:Y:S01]  /*4570*/  ISETP.NE.U32.AND P1, PT, R2, RZ, PT ;  /* 0x000000ff0200720c */ /* 0x000fe20003f25070 */
[----:B------:R-:W2:Y:S01]  /*4580*/  LDCU.64 UR4, c[0x0][0x358] ;  /* 0x00006b00ff0477ac */ /* 0x000ea20008000a00 */
[----:B------:R-:W-:Y:S02]  /*4590*/  IMAD.MOV.U32 R79, RZ, RZ, 0x1 ;  /* 0x00000001ff4f7424 */ /* 0x000fe400078e00ff */
[----:B------:R-:W-:Y:S11]  /*45a0*/  ISETP.NE.AND.EX P1, PT, R3, RZ, PT, P1 ;  /* 0x000000ff0300720c */ /* 0x000ff60003f25310 */
[----:B------:R-:W-:Y:S02]  /*45b0*/  @!UPT UIADD3 URZ, UPT, UPT, URZ, URZ, URZ ;  /* 0x000000fffffff290 */ /* 0x000fe4000fffe0ff */
[----:B------:R-:W3:Y:S01]  /*45c0*/  @P1 LDC.64 R8, c[0x0][0x888] ;  /* 0x00022200ff081b82 */ /* 0x000ee20000000a00 */
[----:B-1----:R-:W-:Y:S04]  /*45d0*/  @P1 IMAD R0, R4, UR36, RZ ;  /* 0x0000002404001c24 */ /* 0x002fe8000f8e02ff */
[----:B---3--:R-:W-:Y:S04]  /*45e0*/  @P1 IMAD.WIDE R8, R0, 0x4, R8 ;  /* 0x0000000400081825 */ /* 0x008fe800078e0208 */
[----:B------:R-:W-:Y:S01]  /*45f0*/  HFMA2 R0, -RZ, RZ, 0, 5.9604644775390625e-08 ;  /* 0x00000001ff007431 */ /* 0x000fe200000001ff */
[----:B--2--5:R2:W5:Y:S04]  /*4600*/  @P1 LDG.E R39, desc[UR4][R8.64] ;  /* 0x0000000408271981 */ /* 0x024568000c1e1900 */
[----:B------:R-:W-:Y:S01]  /*4610*/  @!P1 PRMT R79, R0, 0x7610, R79 ;  /* 0x00007610004f9816 */ /* 0x000fe2000000004f */
[----:B--2---:R-:W3:Y:S06]  /*4620*/  @!P1 LDC R39, c[0x0][0x880] ;  /* 0x00022000ff279b82 */ /* 0x004eec0000000800 */
.L_x_80:
[----:B---3-5:R-:W-:Y:S01]  /*4630*/  @!P0 FSETP.EQ.AND P1, PT, R39, RZ, PT ;  /* 0x000000ff2700820b */ /* 0x028fe20003f22000 */
[----:B------:R-:W-:Y:S01]  /*4640*/  @!UPT UIADD3 URZ, UPT, UPT, URZ, URZ, URZ ;  /* 0x000000fffffff290 */ /* 0x000fe2000fffe0ff */
[----:B------:R-:W-:Y:S11]  /*4650*/  @!P0 BRA `(.L_x_81) ;  /* 0x0000000000188947 */ /* 0x000ff60003800000 */
[----:B------:R-:W-:Y:S02]  /*4660*/  LOP3.LUT P0, RZ, R79, 0xff, RZ, 0xc0, !PT ;  /* 0x000000ff4fff7812 */ /* 0x000fe4000780c0ff */
[----:B------:R-:W-:Y:S04]  /*4670*/  ISETP.NE.U32.AND P1, PT, R2, RZ, PT ;  /* 0x000000ff0200720c */ /* 0x000fe80003f25070 */
[----:B------:R-:W-:Y:S04]  /*4680*/  ISETP.NE.AND.EX P1, PT, R3, RZ, PT, P1 ;  /* 0x000000ff0300720c */ /* 0x000fe80003f25310 */
[----:B------:R-:W-:Y:S03]  /*4690*/  PLOP3.LUT P1, PT, P1, PT, PT, 0x8, 0x80 ;  /* 0x000000000080781c */ /* 0x000fe60000f2e170 */
[----:B------:R-:W-:Y:S11]  /*46a0*/  @P0 FSETP.EQ.AND P1, PT, R39, RZ, PT ;  /* 0x000000ff2700020b */ /* 0x000ff60003f22000 */
[----:B------:R-:W-:Y:S02]  /*46b0*/  @!UPT UIADD3 URZ, UPT, UPT, URZ, URZ, URZ ;  /* 0x000000fffffff290 */ /* 0x000fe4000fffe0ff */
.L_x_81:
[----:B------:R-:W2:Y:S01]  /*46c0*/  SYNCS.PHASECHK.TRANS64.TRYWAIT P0, [UR17+0x58], R6 ;  /* 0x00005806ff0075a7 */ /* 0x000ea20008001111 */
[----:B------:R-:W-:Y:S02]  /*46d0*/  ELECT P2, URZ, PT ;  /* 0x0000000000ff782f */ /* 0x000fe40003840000 */
[----:B------:R-:W-:Y:S01]  /*46e0*/  IADD3 R14, PT, PT, R14, 0x1, RZ ;  /* 0x000000010e0e7810 */ /* 0x000fe20007ffe0ff */
[----:B--2---:R-:W-:Y:S10]  /*46f0*/  @!P0 BRA `(.L_x_82) ;  /* 0x0000002800048947 */ /* 0x004ff40003800000 */
.L_x_135:
[----:B------:R-:W-:Y:S01]  /*4700*/  PLOP3.LUT P1, PT, P1, P2, PT, 0xf2, 0x2f ;  /* 0x00000000002f781c */ /* 0x000fe20000f25e72 */
[----:B------:R-:W-:Y:S01]  /*4710*/  UMOV UR18, 0x0 ;  /* 0x0000000000127882 */ /* 0x000fe20000000000 */
[----:B------:R-:W-:Y:S01]  /*4720*/  UMOV UR19, 0x10000000 ;  /* 0x1000000000137882 */ /* 0x000fe20000000000 */
[----:B------:R-:W-:Y:S01]  /*4730*/  UMOV UR12, UR36 ;  /* 0x00000024000c7c82 */ /* 0x000fe20008000000 */
[----:B------:R-:W-:Y:S01]  /*4740*/  LOP3.LUT R15, R15, 0x1, RZ, 0x3c, !PT ;  /* 0x000000010f0f7812 */ /* 0x000fe200078e3cff */
[----:B------:R-:W-:Y:S01]  /*4750*/  UPLOP3.LUT UP3, UPT, UPT, UPT, UPT, 0x80, 0x8 ;  /* 0x000000000008789c */ /* 0x000fe20003f6f070 */
[----:B------:R-:W-:Y:S07]  /*4760*/  UMOV UR36, UR24 ;  /* 0x0000001800247c82 */ /* 0x000fee0008000000 */
[----:B-1----:R-:W-:Y:S01]  /*4770*/  @!P1 IADD3 R6, P0, PT, R16, 0x580, RZ ;  /* 0x0000058010069810 */ /* 0x002fe20007f1e0ff */
[----:B------:R-:W-:Y:S03]  /*4780*/  VOTEU.ALL UP0, P1 ;  /* 0x0000000000ff7886 */ /* 0x000fe60000800000 */
[----:B------:R-:W-:Y:S01]  /*4790*/  @!P1 R2UR UR5, R6 ;  /* 0x00000000060592ca */ /* 0x000fe200000e0000 */
[----:B------:R-:W-:Y:S01]  /*47a0*/  @!P1 IMAD.X R0, RZ, RZ, R17, P0 ;  /* 0x000000ffff009224 */ /* 0x000fe200000e0611 */
[----:B------:R-:W-:Y:S01]  /*47b0*/  @!UP0 USHF.L.U32 UR10, UR45, 0x6, URZ ;  /* 0x000000062d0a8899 */ /* 0x000fe200080006ff */
[----:B------:R-:W-:Y:S01]  /*47c0*/  ISETP.NE.AND P0, PT, R14, 0x2, PT ;  /* 0x000000020e00780c */ /* 0x000fe20003f05270 */
[----:B------:R-:W-:Y:S02]  /*47d0*/  @!UP0 USHF.L.U32 UR11, UR46, 0x6, URZ ;  /* 0x000000062e0b8899 */ /* 0x000fe400080006ff */
[----:B------:R-:W-:Y:S01]  /*47e0*/  @!P1 R2UR UR4, R0 ;  /* 0x00000000000492ca */ /* 0x000fe200000e0000 */
[----:B------:R-:W-:Y:S01]  /*47f0*/  @!UP0 UIADD3 UR8, UPT, UPT, UR17, 0x200, URZ ;  /* 0x0000020011088890 */ /* 0x000fe2000fffe0ff */
[----:B------:R-:W-:Y:S01]  /*4800*/  SEL R0, RZ, 0x1, P0 ;  /* 0x00000001ff007807 */ /* 0x000fe20000000000 */
[----:B------:R-:W-:Y:S01]  /*4810*/  @!UP0 UIADD3 UR9, UPT, UPT, UR17, 0x50, URZ ;  /* 0x0000005011098890 */ /* 0x000fe2000fffe0ff */
[----:B------:R-:W-:Y:S01]  /*4820*/  SEL R14, R14, RZ, P0 ;  /* 0x000000ff0e0e7207 */ /* 0x000fe20000000000 */
[----:B------:R-:W-:Y:S01]  /*4830*/  VOTEU.ALL UP0, P1 ;  /* 0x0000000000ff7886 */ /* 0x000fe20000800000 */
[----:B------:R-:W-:Y:S01]  /*4840*/  LOP3.LUT R13, R13, R0, RZ, 0x3c, !PT ;  /* 0x000000000d0d7212 */ /* 0x000fe200078e3cff */
[----:B------:R-:W-:Y:S01]  /*4850*/  IMAD.U32 R6, RZ, RZ, UR5 ;  /* 0x00000005ff067e24 */ /* 0x000fe2000f8e00ff */
[----:B------:R-:W-:Y:S02]  /*4860*/  UIADD3 UR45, UPT, UPT, UR7, UR57, URZ ;  /* 0x00000039072d7290 */ /* 0x000fe4000fffe0ff */
[----:B------:R-:W-:Y:S03]  /*4870*/  UIADD3 UR46, UPT, UPT, UR13, UR60, URZ ;  /* 0x0000003c0d2e7290 */ /* 0x000fe6000fffe0ff */
[----:B------:R-:W-:Y:S01]  /*4880*/  IMAD.U32 R7, RZ, RZ, UR4 ;  /* 0x00000004ff077e24 */ /* 0x000fe2000f8e00ff */
[----:B------:R-:W-:Y:S04]  /*4890*/  @!P1 R2UR UR4, R6 ;  /* 0x00000000060492ca */ /* 0x000fe800000e0000 */
[----:B------:R-:W-:Y:S11]  /*48a0*/  @!P1 R2UR UR5, R7 ;  /* 0x00000000070592ca */ /* 0x000ff600000e0000 */
[----:B------:R-:W-:Y:S02]  /*48b0*/  @!UPT UIADD3 URZ, UPT, UPT, URZ, URZ, URZ ;  /* 0x000000fffffff290 */ /* 0x000fe4000fffe0ff */
[----:B------:R2:W-:Y:S01]  /*48c0*/  @!UP0 UTMALDG.3D [UR8], [UR4], desc[UR18] ;  /* 0x00001208040085b4 */ /* 0x0005e20008011000 */
[----:B------:R2:W-:Y:S01]  /*48d0*/  @!P1 SYNCS.ARRIVE.TRANS64.RED.A0TR RZ, [UR17+0x50], R12 ;  /* 0x0000500cffff99a7 */ /* 0x0005e20008300411 */
[----:B------:R-:W-:Y:S01]  /*48e0*/  SYNCS.ARRIVE.TRANS64.RED.A1T0 RZ, [UR48], RZ ;  /* 0x000000ffffff79a7 */ /* 0x000fe20008100430 */
[----:B------:R-:W-:Y:S05]  /*48f0*/  BRA.U UP1, `(.L_x_83) ;  /* 0xfffffff5018c7547 */ /* 0x000fea000b83ffff */
[----:B------:R-:W-:Y:S07]  /*4900*/  MOV R0, UR17 ;  /* 0x0000001100007c02 */ /* 0x000fee0008000f00 */
.L_x_84:
[----:B-1----:R-:W-:-:S04]  /*4910*/  SHF.L.U32 R2, R15, 0x1f, RZ ;  /* 0x0000001f0f027819 */ /* 0x002fc800000006ff */
[----:B------:R1:W3:Y:S03]  /*4920*/  SYNCS.PHASECHK.TRANS64.TRYWAIT P0, [R0+URZ+0x58], R2 ;  /* 0x00005802000075a7 */ /* 0x0002e600080011ff */
[----:B---3--:R-:W-:Y:S05]  /*4930*/  @!P0 NANOSLEEP.SYNCS 0x989680 ;  /* 0x009896800000895d */ /* 0x008fea0003900000 */
[----:B------:R-:W3:Y:S02]  /*4940*/  @!P0 SYNCS.PHASECHK.TRANS64 P0, [R0+URZ+0x58], R2 ;  /* 0x00005802000085a7 */ /* 0x000ee400080010ff */
[----:B--23--:R-:W-:Y:S05]  /*4950*/  @P0 EXIT ;  /* 0x000000000000094d */ /* 0x00cfea0003800000 */
[----:B------:R-:W-:Y:S05]  /*4960*/  BRA `(.L_x_84) ;  /* 0xfffffffc00e87947 */ /* 0x000fea000383ffff */
.L_x_75:
[----:B------:R-:W-:-:S06]  /*4970*/  UISETP.GE.AND UP0, UPT, UR22, 0x4, UPT ;  /* 0x000000041600788c */ /* 0x000fcc000bf06270 */
[----:B------:R-:W-:-:S13]  /*4980*/  PLOP3.LUT P0, PT, PT, PT, UP0, 0x80, 0x8 ;  /* 0x000000000008781c */ /* 0x000fda0003f0f008 */
[----:B------:R-:W-:Y:S05]  /*4990*/  @!P0 EXIT ;  /* 0x000000000000894d */ /* 0x000fea0003800000 */
[----:B------:R-:W-:Y:S01]  /*49a0*/  BAR.SYNC.DEFER_BLOCKING 0x6, 0xa0 ;  /* 0x0182800000007b1d */ /* 0x000fe20000010000 */
[C---:B------:R-:W-:Y:S02]  /*49b0*/  IMAD.SHL.U32 R7, R76.reuse, 0x40, RZ ;  /* 0x000000404c077824 */ /* 0x040fe400078e00ff */
[----:B------:R-:W-:Y:S02]  /*49c0*/  HFMA2 R81, -RZ, RZ, 0, 0 ;  /* 0x00000000ff517431 */ /* 0x000fe400000001ff */
[C---:B------:R-:W-:Y:S01]  /*49d0*/  IMAD.SHL.U32 R4, R76.reuse, 0x20, RZ ;  /* 0x000000204c047824 */ /* 0x040fe200078e00ff */
[----:B------:R-:W-:Y:S01]  /*49e0*/  CS2R R82, SRZ ;  /* 0x0000000000527805 */ /* 0x000fe2000001ff00 */
[----:B------:R-:W-:Y:S01]  /*49f0*/  IMAD.SHL.U32 R6, R76, 0x2, RZ ;  /* 0x000000024c067824 */ /* 0x000fe200078e00ff */
[----:B------:R-:W-:Y:S01]  /*4a00*/  UMOV UR44, 0x400 ;  /* 0x00000400002c7882 */ /* 0x000fe20000000000 */
[----:B------:R-:W-:Y:S01]  /*4a10*/  LOP3.LUT R5, R7, 0x180, RZ, 0xc0, !PT ;  /* 0x0000018007057812 */ /* 0x000fe200078ec0ff */
[----:B------:R-:W-:Y:S01]  /*4a20*/  ULEA UR44, UR48, UR44, 0x18 ;  /* 0x0000002c302c7291 */ /* 0x000fe2000f8ec0ff */
[----:B------:R-:W-:Y:S01]  /*4a30*/  LOP3.LUT R4, R4, 0xc00, RZ, 0xc0, !PT ;  /* 0x00000c0004047812 */ /* 0x000fe200078ec0ff */
[----:B------:R-:W1:Y:S01]  /*4a40*/  LDC.64 R72, c[0x0][0x888] ;  /* 0x00022200ff487b82 */ /* 0x000e620000000a00 */
[----:B------:R-:W-:Y:S01]  /*4a50*/  LOP3.LUT R6, R5, 0x20, R6, 0xf8, !PT ;  /* 0x0000002005067812 */ /* 0x000fe200078ef806 */
[----:B------:R-:W-:Y:S01]  /*4a60*/  IMAD.SHL.U32 R5, R76, 0x8, RZ ;  /* 0x000000084c057824 */ /* 0x000fe200078e00ff */
[----:B------:R-:W-:Y:S01]  /*4a70*/  LOP3.LUT R4, R4, 0x40, R7, 0xf8, !PT ;  /* 0x0000004004047812 */ /* 0x000fe200078ef807 */
[----:B------:R-:W-:Y:S01]  /*4a80*/  IMAD.U32 R37, R76, 0x10000, RZ ;  /* 0x000100004c257824 */ /* 0x000fe200078e00ff */
[----:B------:R-:W-:Y:S01]  /*4a90*/  UIADD3 UR4, UPT, UPT, UR44, 0x1200, URZ ;  /* 0x000012002c047890 */ /* 0x000fe2000fffe0ff */
[----:B------:R-:W-:Y:S01]  /*4aa0*/  IMAD.MOV.U32 R36, RZ, RZ, RZ ;  /* 0x000000ffff247224 */ /* 0x000fe200078e00ff */
[----:B------:R-:W-:Y:S01]  /*4ab0*/  LOP3.LUT R5, R6, 0x30, R5, 0x78, !PT ;  /* 0x0000003006057812 */ /* 0x000fe200078e7805 */
[----:B------:R-:W2:Y:S01]  /*4ac0*/  LDC.64 R74, c[0x0][0x890] ;  /* 0x00022400ff4a7b82 */ /* 0x000ea20000000a00 */
[----:B------:R-:W-:Y:S01]  /*4ad0*/  LOP3.LUT R4, R4, 0x200, R7, 0xf8, !PT ;  /* 0x0000020004047812 */ /* 0x000fe200078ef807 */
[----:B------:R-:W-:Y:S01]  /*4ae0*/  IMAD.MOV.U32 R84, RZ, RZ, RZ ;  /* 0x000000ffff547224 */ /* 0x000fe200078e00ff */
[----:B------:R-:W-:Y:S01]  /*4af0*/  LOP3.LUT R37, R37, 0x600000, RZ, 0xc0, !PT ;  /* 0x0060000025257812 */ /* 0x000fe200078ec0ff */
[----:B------:R-:W-:Y:S01]  /*4b00*/  IMAD.U32 R85, RZ, RZ, UR4 ;  /* 0x00000004ff557e24 */ /* 0x000fe2000f8e00ff */
[----:B------:R-:W-:Y:S01]  /*4b10*/  LOP3.LUT R78, R4, R5, RZ, 0xfc, !PT ;  /* 0x00000005044e7212 */ /* 0x000fe200078efcff */
[----:B------:R-:W3:Y:S01]  /*4b20*/  LDS R0, [UR44+0x120] ;  /* 0x0001202cff007984 */ /* 0x000ee20008000800 */
[----:B------:R-:W-:Y:S01]  /*4b30*/  IMAD.SHL.U32 R4, R76, 0x10, RZ ;  /* 0x000000104c047824 */ /* 0x000fe200078e00ff */
[----:B------:R-:W4:Y:S01]  /*4b40*/  LDC.64 R70, c[0x0][0x8b0] ;  /* 0x00022c00ff467b82 */ /* 0x000f220000000a00 */
[----:B------:R-:W-:Y:S01]  /*4b50*/  IADD3 R77, PT, PT, R78, UR44, RZ ;  /* 0x0000002c4e4d7c10 */ /* 0x000fe2000fffe0ff */
[----:B------:R-:W1:Y:S02]  /*4b60*/  LDCU UR50, c[0x0][0x370] ;  /* 0x00006e00ff3277ac */ /* 0x000e640008000800 */
[----:B------:R-:W-:Y:S01]  /*4b70*/  LOP3.LUT R4, R4, 0x20, RZ, 0xc0, !PT ;  /* 0x0000002004047812 */ /* 0x000fe200078ec0ff */
[----:B------:R-:W1:Y:S03]  /*4b80*/  LDCU.64 UR62, c[0x0][0x348] ;  /* 0x00006900ff3e77ac */ /* 0x000e660008000a00 */
[----:B------:R-:W1:Y:S01]  /*4b90*/  LDC.64 R68, c[0x0][0x8a8] ;  /* 0x00022a00ff447b82 */ /* 0x000e620000000a00 */
[----:B------:R-:W-:Y:S01]  /*4ba0*/  IADD3 R77, PT, PT, -R4, 0x200, R77 ;  /* 0x00000200044d7810 */ /* 0x000fe20007ffe14d */
[----:B------:R-:W1:Y:S01]  /*4bb0*/  LDCU UR41, c[0x0][0xb0c] ;  /* 0x00016180ff2977ac */ /* 0x000e620008000800 */
[----:B------:R-:W1:Y:S01]  /*4bc0*/  LDCU UR39, c[0x0][0xb30] ;  /* 0x00016600ff2777ac */ /* 0x000e620008000800 */
[----:B------:R-:W1:Y:S01]  /*4bd0*/  LDCU.64 UR58, c[0x0][0x888] ;  /* 0x00011100ff3a77ac */ /* 0x000e620008000a00 */
[----:B------:R-:W1:Y:S01]  /*4be0*/  LDCU.64 UR42, c[0x0][0xb28] ;  /* 0x00016500ff2a77ac */ /* 0x000e620008000a00 */
[----:B------:R-:W1:Y:S01]  /*4bf0*/  LDCU.128 UR52, c[0x0][0xb10] ;  /* 0x00016200ff3477ac */ /* 0x000e620008000c00 */
[----:B------:R-:W1:Y:S01]  /*4c00*/  LDCU UR49, c[0x0][0x374] ;  /* 0x00006e80ff3177ac */ /* 0x000e620008000800 */
[----:B------:R-:W-:Y:S01]  /*4c10*/  UIADD3 UR56, UPT, UPT, UR44, 0x200, URZ ;  /* 0x000002002c387890 */ /* 0x000fe2000fffe0ff */
[----:B---3--:R-:W-:-:S11]  /*4c20*/  IMAD.IADD R37, R0, 0x1, R37 ;  /* 0x0000000100257824 */ /* 0x008fd600078e0225 */
.L_x_102:
[----:B------:R-:W-:Y:S02]  /*4c30*/  LEA R3, R81, UR44, 0x3 ;  /* 0x0000002c51037c11 */ /* 0x000fe4000f8e18ff */
[----:B------:R-:W-:Y:S02]  /*4c40*/  SHF.L.U32 R0, R83, 0x1f, RZ ;  /* 0x0000001f53007819 */ /* 0x000fe400000006ff */
[----:B-1----:R-:W-:Y:S02]  /*4c50*/  LEA R4, R81, UR44, 0x4 ;  /* 0x0000002c51047c11 */ /* 0x002fe4000f8e20ff */
[----:B------:R-:W3:Y:S02]  /*4c60*/  SYNCS.PHASECHK.TRANS64.TRYWAIT P0, [R3+URZ+0x70], R0 ;  /* 0x00007000030075a7 */ /* 0x000ee400080011ff */
[----:B--23--:R-:W-:Y:S05]  /*4c70*/  @!P0 BRA `(.L_x_85) ;  /* 0x0000002000bc8947 */ /* 0x00cfea0003800000 */
.L_x_136:
[----:B------:R-:W1:Y:S01]  /*4c80*/  LDS.128 R4, [R4+0x100] ;  /* 0x0001000004047984 */ /* 0x000e620000000c00 */
[----:B------:R-:W-:Y:S01]  /*4c90*/  UISETP.GE.AND UP0, UPT, UR40, 0x1, UPT ;  /* 0x000000012800788c */ /* 0x000fe2000bf06270 */
[----:B------:R-:W-:Y:S01]  /*4ca0*/  @!PT LDS RZ, [RZ] ;  /* 0x00000000fffff984 */ /* 0x000fe20000000800 */
[----:B------:R-:W-:Y:S01]  /*4cb0*/  @!PT LDS RZ, [RZ] ;  /* 0x00000000fffff984 */ /* 0x000fe20000000800 */
[----:B------:R-:W-:Y:S01]  /*4cc0*/  @!PT LDS RZ, [RZ] ;  /* 0x00000000fffff984 */ /* 0x000fe20000000800 */
[----:B------:R-:W-:Y:S01]  /*4cd0*/  @!PT LDS RZ, [RZ] ;  /* 0x00000000fffff984 */ /* 0x000fe20000000800 */
[----:B------:R2:W-:Y:S06]  /*4ce0*/  MEMBAR.ALL.CTA ;  /* 0x0000000000007992 */ /* 0x0005ec0000008000 */
[----:B--2---:R-:W2:Y:S01]  /*4cf0*/  FENCE.VIEW.ASYNC.S ;  /* 0x00000000000073c6 */ /* 0x004ea20000000000 */
[----:B-1----:R-:W-:Y:S11]  /*4d00*/  LOP3.LUT P0, RZ, R6, 0x1, RZ, 0xc0, !PT ;  /* 0x0000000106ff7812 */ /* 0x002ff6000780c0ff */
[----:B------:R-:W-:Y:S02]  /*4d10*/  @!UPT UIADD3 URZ, UPT, UPT, URZ, URZ, URZ ;  /* 0x000000fffffff290 */ /* 0x000fe4000fffe0ff */
[----:B--2---:R-:W-:Y:S01]  /*4d20*/  VOTEU.ANY UP1, P0 ;  /* 0x0000000000ff7886 */ /* 0x004fe20000020100 */
[----:B------:R-:W-:Y:S01]  /*4d30*/  PLOP3.LUT P0, PT, PT, PT, UP1, 0x80, 0x8 ;  /* 0x000000000008781c */ /* 0x000fe20003f0f018 */
[----:B------:R-:W-:Y:S11]  /*4d40*/  UP2UR UR47, UPR, URZ, 0x2 ;  /* 0x00000002ff2f7883 */ /* 0x000ff60008000000 */
[----:B------:R-:W-:Y:S01]  /*4d50*/  @!UPT UIADD3 URZ, UPT, UPT, URZ, URZ, URZ ;  /* 0x000000fffffff290 */ /* 0x000fe2000fffe0ff */
[----:B---3--:R-:W-:Y:S02]  /*4d60*/  @P0 SHF.R.U32.HI R0, RZ, 0x10, R5 ;  /* 0x00000010ff000819 */ /* 0x008fe40000011605 */
        /* <DEDUP_REMOVED lines=12> */
[----:B------:R-:W2:Y:S01]  /*4e30*/  LDCU UR12, c[0x0][0xb20] ;  /* 0x00016400ff0c77ac */ /* 0x000ea20008000800 */
[----:B------:R-:W-:Y:S02]  /*4e40*/  UIMAD.WIDE.U32 UR4, UR49, UR55, URZ ;  /* 0x00000037310472a5 */ /* 0x000fe4000f8e00ff */
[----:B------:R-:W-:Y:S02]  /*4e50*/  UIMAD.WIDE.U32 UR6, UR50, UR52, URZ ;  /* 0x00000034320672a5 */ /* 0x000fe4000f8e00ff */
[----:B------:R-:W-:Y:S02]  /*4e60*/  UISETP.NE.AND UP0, UPT, UR54, 0x1, UPT ;  /* 0x000000013600788c */ /* 0x000fe4000bf05270 */
[----:B------:R-:W-:Y:S02]  /*4e70*/  UIMAD.WIDE.U32 UR8, UR37, UR55, URZ ;  /* 0x00000037250872a5 */ /* 0x000fe4000f8e00ff */
[----:B------:R-:W-:Y:S02]  /*4e80*/  UIMAD.WIDE.U32 UR10, UR38, UR52, URZ ;  /* 0x00000034260a72a5 */ /* 0x000fe4000f8e00ff */
[----:B------:R-:W-:Y:S02]  /*4e90*/  UISETP.NE.AND UP1, UPT, UR41, 0x1, UPT ;  /* 0x000000012900788c */ /* 0x000fe4000bf25270 */
[----:B------:R-:W-:Y:S01]  /*4ea0*/  UISETP.NE.AND UP2, UPT, UR40, 0x1, UPT ;  /* 0x000000012800788c */ /* 0x000fe2000bf45270 */
[----:B------:R-:W-:Y:S02]  /*4eb0*/  UMOV UR4, UR5 ;  /* 0x0000000500047c82 */ /* 0x000fe40008000000 */
[----:B--2---:R-:W-:Y:S03]  /*4ec0*/  USHF.R.U32.HI UR5, URZ, UR12, UR4 ;  /* 0x0000000cff057299 */ /* 0x004fe60008011604 */
[----:B------:R-:W-:Y:S02]  /*4ed0*/  UMOV UR4, UR7 ;  /* 0x0000000700047c82 */ /* 0x000fe40008000000 */
[----:B------:R-:W-:Y:S02]  /*4ee0*/  USHF.R.U32.HI UR7, URZ, UR53, UR4 ;  /* 0x00000035ff077299 */ /* 0x000fe40008011604 */
[----:B------:R-:W-:Y:S02]  /*4ef0*/  USEL UR4, UR49, UR5, !UP0 ;  /* 0x0000000531047287 */ /* 0x000fe4000c000000 */
[----:B------:R-:W-:Y:S01]  /*4f00*/  USEL UR7, UR50, UR7, !UP1 ;  /* 0x0000000732077287 */ /* 0x000fe2000c800000 */
[----:B------:R-:W-:Y:S01]  /*4f10*/  UMOV UR5, UR9 ;  /* 0x0000000900057c82 */ /* 0x000fe20008000000 */
[----:B------:R-:W-:Y:S02]  /*4f20*/  UIMAD.WIDE.U32 UR8, UR4, UR42, URZ ;  /* 0x0000002a040872a5 */ /* 0x000fe4000f8e00ff */
[----:B------:R-:W-:Y:S03]  /*4f30*/  USHF.R.U32.HI UR6, URZ, UR12, UR5 ;  /* 0x0000000cff067299 */ /* 0x000fe60008011605 */
[----:B------:R-:W-:Y:S01]  /*4f40*/  UMOV UR5, UR11 ;  /* 0x0000000b00057c82 */ /* 0x000fe20008000000 */
[----:B------:R-:W-:Y:S02]  /*4f50*/  UIMAD.WIDE.U32 UR10, UR7, UR42, URZ ;  /* 0x0000002a070a72a5 */ /* 0x000fe4000f8e00ff */
[----:B------:R-:W-:Y:S02]  /*4f60*/  USHF.R.U32.HI UR12, URZ, UR53, UR5 ;  /* 0x00000035ff0c7299 */ /* 0x000fe40008011605 */
[----:B------:R-:W-:Y:S01]  /*4f70*/  USEL UR6, UR37, UR6, !UP0 ;  /* 0x0000000625067287 */ /* 0x000fe2000c000000 */
[----:B------:R-:W-:Y:S02]  /*4f80*/  UMOV UR5, UR9 ;  /* 0x0000000900057c82 */ /* 0x000fe40008000000 */
[----:B------:R-:W-:Y:S01]  /*4f90*/  UMOV UR10, UR11 ;  /* 0x0000000b000a7c82 */ /* 0x000fe20008000000 */
[----:B------:R-:W-:Y:S02]  /*4fa0*/  @UP2 USHF.R.U32.HI UR4, URZ, UR43, UR5 ;  /* 0x0000002bff042299 */ /* 0x000fe40008011605 */
[----:B------:R-:W-:Y:S02]  /*4fb0*/  @UP2 USHF.R.U32.HI UR7, URZ, UR43, UR10 ;  /* 0x0000002bff072299 */ /* 0x000fe4000801160a */
[----:B------:R-:W-:Y:S02]  /*4fc0*/  UIMAD UR4, UR40, UR4, URZ ;  /* 0x00000004280472a4 */ /* 0x000fe4000f8e02ff */
[----:B------:R-:W-:Y:S02]  /*4fd0*/  UIMAD.WIDE.U32 UR10, UR6, UR42, URZ ;  /* 0x0000002a060a72a5 */ /* 0x000fe4000f8e00ff */
[----:B------:R-:W-:Y:S02]  /*4fe0*/  USEL UR5, UR38, UR12, !UP1 ;  /* 0x0000000c26057287 */ /* 0x000fe4000c800000 */
[----:B------:R-:W-:Y:S02]  /*4ff0*/  UIMAD UR8, UR40, UR7, URZ ;  /* 0x00000007280872a4 */ /* 0x000fe4000f8e02ff */
[----:B------:R-:W-:Y:S03]  /*5000*/  UISETP.GE.AND UP0, UPT, UR6, UR4, UPT ;  /* 0x000000040600728c */ /* 0x000fe6000bf06270 */
[----:B------:R-:W-:Y:S01]  /*5010*/  UMOV UR4, UR11 ;  /* 0x0000000b00047c82 */ /* 0x000fe20008000000 */
[----:B------:R-:W-:Y:S02]  /*5020*/  UISETP.GE.OR UP0, UPT, UR5, UR8, UP0 ;  /* 0x000000080500728c */ /* 0x000fe40008706670 */
[----:B------:R-:W-:Y:S02]  /*5030*/  USHF.R.U32.HI UR4, URZ, UR43, UR4 ;  /* 0x0000002bff047299 */ /* 0x000fe40008011604 */
[----:B------:R-:W-:Y:S02]  /*5040*/  UIMAD.WIDE.U32 UR8, UR5, UR42, URZ ;  /* 0x0000002a050872a5 */ /* 0x000fe4000f8e00ff */
[----:B------:R-:W-:Y:S02]  /*5050*/  USEL UR11, UR6, UR4, !UP2 ;  /* 0x00000004060b7287 */ /* 0x000fe4000d000000 */
[----:B------:R-:W-:Y:S02]  /*5060*/  UIADD3 UR8, UPT, UPT, -UR5, URZ, URZ ;  /* 0x000000ff05087290 */ /* 0x000fe4000fffe1ff */
[----:B------:R-:W-:Y:S01]  /*5070*/  UIADD3 UR10, UPT, UPT, -UR11, URZ, URZ ;  /* 0x000000ff0b0a7290 */ /* 0x000fe2000fffe1ff */
[----:B------:R-:W-:Y:S01]  /*5080*/  @!UP0 UMOV UR4, UR9 ;  /* 0x0000000900048c82 */ /* 0x000fe20008000000 */
[----:B------:R-:W-:Y:S02]  /*5090*/  UIADD3 UR9, UPT, UPT, -UR6, URZ, URZ ;  /* 0x000000ff06097290 */ /* 0x000fe4000fffe1ff */
[----:B------:R-:W-:Y:S02]  /*50a0*/  @!UP0 USHF.R.U32.HI UR4, URZ, UR43, UR4 ;  /* 0x0000002bff048299 */ /* 0x000fe40008011604 */
[----:B------:R-:W-:Y:S02]  /*50b0*/  UIMAD UR10, UR40, UR10, UR6 ;  /* 0x0000000a280a72a4 */ /* 0x000fe4000f8e0206 */
[----:B------:R-:W-:Y:S04]  /*50c0*/  @!UP0 USEL UR4, UR5, UR4, !UP2 ;  /* 0x0000000405048287 */ /* 0x000fe8000d000000 */
[----:B------:R-:W-:Y:S02]  /*50d0*/  @!UP0 UIMAD UR10, UR7, UR10, UR4 ;  /* 0x0000000a070a82a4 */ /* 0x000fe4000f8e0204 */
[----:B------:R-:W-:Y:S02]  /*50e0*/  @!UP0 UIADD3 UR11, UPT, UPT, UR11, -UR4, URZ ;  /* 0x800000040b0b8290 */ /* 0x000fe4000fffe0ff */
[----:B------:R-:W-:Y:S02]  /*50f0*/  UIMAD UR7, UR41, UR8, UR38 ;  /* 0x00000008290772a4 */ /* 0x000fe4000f8e0226 */
[----:B------:R-:W-:Y:S02]  /*5100*/  @!UP0 UIMAD UR6, UR11, UR40, UR5 ;  /* 0x000000280b0682a4 */ /* 0x000fe4000f8e0205 */
[----:B------:R-:W-:Y:S01]  /*5110*/  UIMAD UR4, UR54, UR9, UR37 ;  /* 0x00000009360472a4 */ /* 0x000fe2000f8e0225 */
[----:B------:R-:W-:Y:S02]  /*5120*/  @!UP0 UMOV UR5, UR10 ;  /* 0x0000000a00058c82 */ /* 0x000fe40008000000 */
[----:B------:R-:W-:Y:S02]  /*5130*/  UIMAD UR38, UR5, UR41, UR7 ;  /* 0x00000029052672a4 */ /* 0x000fe4000f8e0207 */
[----:B------:R-:W-:Y:S11]  /*5140*/  UIMAD UR37, UR6, UR54, UR4 ;  /* 0x00000036062572a4 */ /* 0x000ff6000f8e0204 */
[----:B------:R-:W-:Y:S01]  /*5150*/  @!UPT UIADD3 URZ, UPT, UPT, URZ, URZ, URZ ;  /* 0x000000fffffff290 */ /* 0x000fe2000fffe0ff */
.L_x_86:
[----:B------:R-:W-:Y:S01]  /*5160*/  UISETP.NE.AND UP0, UPT, UR39, 0x1, UPT ;  /* 0x000000012700788c */ /* 0x000fe2000bf05270 */
[----:B------:R-:W-:Y:S10]  /*5170*/  IADD3 R81, PT, PT, R81, 0x1, RZ ;  /* 0x0000000151517810 */ /* 0x000ff40007ffe0ff */
[----:B------:R-:W2:Y:S01]  /*5180*/  @!UP0 LDCU.128 UR12, c[0x0][0xb10] ;  /* 0x00016200ff0c87ac */ /* 0x000ea20008000c00 */
[----:B------:R-:W3:Y:S01]  /*5190*/  @!UP0 LDCU UR5, c[0x0][0xb0c] ;  /* 0x00016180ff0587ac */ /* 0x000ee20008000800 */
[----:B------:R-:W4:Y:S01]  /*51a0*/  @!UP0 LDCU UR10, c[0x0][0xb20] ;  /* 0x00016400ff0a87ac */ /* 0x000f220008000800 */
[----:B--2---:R-:W-:Y:S02]  /*51b0*/  UIMAD.WIDE.U32 UR8, UR38, UR12, URZ ;  /* 0x0000000c260872a5 */ /* 0x004fe4000f8e00ff */
[----:B------:R-:W-:Y:S02]  /*51c0*/  UIMAD.WIDE.U32 UR6, UR37, UR15, URZ ;  /* 0x0000000f250672a5 */ /* 0x000fe4000f8e00ff */
[----:B------:R-:W-:Y:S03]  /*51d0*/  @!UP0 UISETP.NE.AND UP1, UPT, UR14, 0x1, UPT ;  /* 0x000000010e00888c */ /* 0x000fe6000bf25270 */
[----:B------:R-:W-:Y:S01]  /*51e0*/  @!UP0 UMOV UR4, UR9 ;  /* 0x0000000900048c82 */ /* 0x000fe20008000000 */
[----:B---3--:R-:W-:Y:S02]  /*51f0*/  @!UP0 UISETP.NE.AND UP2, UPT, UR5, 0x1, UPT ;  /* 0x000000010500888c */ /* 0x008fe4000bf45270 */
[----:B------:R-:W-:Y:S01]  /*5200*/  @!UP0 USHF.R.U32.HI UR4, URZ, UR13, UR4 ;  /* 0x0000000dff048299 */ /* 0x000fe20008011604 */
[----:B------:R-:W-:Y:S02]  /*5210*/  @!UP0 UMOV UR6, UR7 ;  /* 0x0000000700068c82 */ /* 0x000fe40008000000 */
[----:B----4-:R-:W-:Y:S02]  /*5220*/  @!UP0 USHF.R.U32.HI UR6, URZ, UR10, UR6 ;  /* 0x0000000aff068299 */ /* 0x010fe40008011606 */
[----:B------:R-:W-:Y:S02]  /*5230*/  @!UP0 USEL UR7, UR38, UR4, !UP2 ;  /* 0x0000000426078287 */ /* 0x000fe4000d000000 */
[----:B------:R-:W-:Y:S04]  /*5240*/  @!UP0 USEL UR6, UR37, UR6, !UP1 ;  /* 0x0000000625068287 */ /* 0x000fe8000c800000 */
[----:B------:R-:W-:Y:S02]  /*5250*/  @!UP0 UIADD3 UR4, UPT, UPT, -UR7, UR6, URZ ;  /* 0x0000000607048290 */ /* 0x000fe4000fffe1ff */
[----:B------:R-:W-:Y:S02]  /*5260*/  @!UP0 UIADD3 UR6, UPT, UPT, UR7, -UR6, URZ ;  /* 0x8000000607068290 */ /* 0x000fe4000fffe0ff */
[----:B------:R-:W-:Y:S02]  /*5270*/  @!UP0 UIMAD UR38, UR4, UR5, UR38 ;  /* 0x00000005042682a4 */ /* 0x000fe4000f8e0226 */
[----:B------:R-:W-:Y:S02]  /*5280*/  @!UP0 UIMAD UR37, UR6, UR14, UR37 ;  /* 0x0000000e062582a4 */ /* 0x000fe4000f8e0225 */
[----:B------:R-:W-:Y:S09]  /*5290*/  ULOP3.LUT UP0, URZ, UR56, 0x1b0, URZ, 0xc0, !UPT ;  /* 0x000001b038ff7892 */ /* 0x000ff2000f80c0ff */
[----:B------:R-:W-:Y:S05]  /*52a0*/  BRA.U !UP0, `(.L_x_87) ;  /* 0x0000000108407547 */ /* 0x000fea000b800000 */
[----:B------:R-:W2:Y:S01]  /*52b0*/  LDCU.64 UR8, c[0x4][0x80] ;  /* 0x01001000ff0877ac */ /* 0x000ea20008000a00 */
[----:B------:R-:W-:Y:S01]  /*52c0*/  MOV R3, 0x0 ;  /* 0x0000000000037802 */ /* 0x000fe20000000f00 */
[----:B------:R-:W-:Y:S02]  /*52d0*/  HFMA2 R12, -RZ, RZ, 0, 5.9604644775390625e-08 ;  /* 0x00000001ff0c7431 */ /* 0x000fe400000001ff */
[----:B------:R-:W-:Y:S02]  /*52e0*/  IMAD.MOV.U32 R8, RZ, RZ, 0x70 ;  /* 0x00000070ff087424 */ /* 0x000fe400078e00ff */
[----:B------:R-:W-:Y:S01]  /*52f0*/  IMAD.MOV.U32 R13, RZ, RZ, RZ ;  /* 0x000000ffff0d7224 */ /* 0x000fe200078e00ff */
[----:B------:R-:W3:Y:S01]  /*5300*/  LDCU.64 UR6, c[0x4][0x88] ;  /* 0x01001100ff0677ac */ /* 0x000ee20008000a00 */
[----:B------:R-:W4:Y:S01]  /*5310*/  LDC.64 R2, c[0x4][R3] ;  /* 0x0100000003027b82 */ /* 0x000f220000000a00 */
[----:B------:R-:W1:Y:S01]  /*5320*/  LDCU.64 UR4, c[0x4][0x8] ;  /* 0x01000100ff0477ac */ /* 0x000e620008000a00 */
[----:B--2---:R-:W-:Y:S01]  /*5330*/  MOV R5, UR9 ;  /* 0x0000000900057c02 */ /* 0x004fe20008000f00 */
[----:B------:R-:W-:Y:S01]  /*5340*/  IMAD.U32 R4, RZ, RZ, UR8 ;  /* 0x00000008ff047e24 */ /* 0x000fe2000f8e00ff */
[----:B---3--:R-:W-:Y:S01]  /*5350*/  MOV R7, UR7 ;  /* 0x0000000700077c02 */ /* 0x008fe20008000f00 */
[----:B------:R-:W-:Y:S01]  /*5360*/  IMAD.U32 R6, RZ, RZ, UR6 ;  /* 0x00000006ff067e24 */ /* 0x000fe2000f8e00ff */
[----:B-1----:R-:W-:Y:S01]  /*5370*/  MOV R11, UR5 ;  /* 0x00000005000b7c02 */ /* 0x002fe20008000f00 */
[----:B------:R-:W-:Y:S02]  /*5380*/  IMAD.U32 R10, RZ, RZ, UR4 ;  /* 0x00000004ff0a7e24 */ /* 0x000fe4000f8e00ff */
[----:B------:R-:W-:Y:S07]  /*5390*/  LEPC R20, `(.L_x_87) ;  /* 0x000000001014794e */ /* 0x000fee0000000000 */
[----:B----45:R-:W-:Y:S05]  /*53a0*/  CALL.ABS.NOINC R2 ;  /* 0x0000000002007343 */ /* 0x030fea0003c00000 */
.L_x_87:
[----:B------:R-:W-:Y:S01]  /*53b0*/  LOP3.LUT P0, RZ, R85, 0x1b0, RZ, 0xc0, !PT ;  /* 0x000001b055ff7812 */ /* 0x000fe2000780c0ff */
[----:B------:R-:W-:Y:S11]  /*53c0*/  BSSY.RECONVERGENT B6, `(.L_x_88) ;  /* 0x0000013000067945 */ /* 0x000ff60003800200 */
[----:B------:R-:W-:Y:S01]  /*53d0*/  @!UPT UIADD3 URZ, UPT, UPT, URZ, URZ, URZ ;  /* 0x000000fffffff290 */ /* 0x000fe2000fffe0ff */
[----:B------:R-:W-:Y:S05]  /*53e0*/  @!P0 BRA `(.L_x_89) ;  /* 0x0000000000408947 */ /* 0x000fea0003800000 */
        /* <DEDUP_REMOVED lines=16> */
.L_x_89:
[----:B------:R-:W-:Y:S05]  /*54f0*/  BSYNC.RECONVERGENT B6 ;  /* 0x0000000000067941 */ /* 0x000fea0003800200 */
.L_x_88:
[----:B------:R-:W-:Y:S01]  /*5500*/  ISETP.NE.U32.AND P3, PT, R74, RZ, PT ;  /* 0x000000ff4a00720c */ /* 0x000fe20003f65070 */
[----:B------:R-:W-:Y:S01]  /*5510*/  UISETP.NE.AND UP1, UPT, UR61, URZ, UPT ;  /* 0x000000ff3d00728c */ /* 0x000fe2000bf25270 */
[----:B------:R-:W-:Y:S02]  /*5520*/  ISETP.NE.U32.AND P4, PT, R70, RZ, PT ;  /* 0x000000ff4600720c */ /* 0x000fe40003f85070 */
[----:B------:R-:W-:Y:S02]  /*5530*/  ISETP.NE.AND.EX P3, PT, R75, RZ, PT, P3 ;  /* 0x000000ff4b00720c */ /* 0x000fe40003f65330 */
[----:B------:R-:W-:Y:S02]  /*5540*/  PLOP3.LUT P1, PT, PT, PT, PT, 0x8, 0x80 ;  /* 0x000000000080781c */ /* 0x000fe40003f2e170 */
[----:B------:R-:W-:Y:S02]  /*5550*/  PLOP3.LUT P0, PT, PT, PT, UP1, 0x80, 0x8 ;  /* 0x000000000008781c */ /* 0x000fe40003f0f018 */
[----:B------:R-:W-:Y:S02]  /*5560*/  ISETP.NE.AND.EX P4, PT, R71, RZ, PT, P4 ;  /* 0x000000ff4700720c */ /* 0x000fe40003f85340 */
[----:B------:R-:W2:Y:S09]  /*5570*/  @UP1 LDCU.64 UR4, c[0x0][0x888] ;  /* 0x00011100ff0417ac */ /* 0x000eb20008000a00 */
[----:B------:R-:W-:Y:S01]  /*5580*/  @P0 PLOP3.LUT P1, PT, P3, PT, PT, 0x80, 0x8 ;  /* 0x000000000008081c */ /* 0x000fe20001f2f070 */
[----:B--2---:R-:W-:Y:S04]  /*5590*/  @UP1 UISETP.NE.U32.AND UP0, UPT, UR4, URZ, UPT ;  /* 0x000000ff0400128c */ /* 0x004fe8000bf05070 */
[----:B------:R-:W-:Y:S04]  /*55a0*/  @UP1 UISETP.NE.AND.EX UP0, UPT, UR5, URZ, UPT, UP0 ;  /* 0x000000ff0500128c */ /* 0x000fe8000bf05300 */
[----:B------:R-:W-:Y:S01]  /*55b0*/  @UP1 USEL UR4, URZ, 0xffffffff, UP0 ;  /* 0xffffffffff041887 */ /* 0x000fe20008000000 */
[----:B------:R-:W-:Y:S11]  /*55c0*/  @!P3 BRA `(.L_x_90) ;  /* 0x000000000030b947 */ /* 0x000ff60003800000 */
        /* <DEDUP_REMOVED lines=12> */
.L_x_90:
[----:B------:R-:W-:Y:S05]  /*5690*/  @!P4 BRA `(.L_x_91) ;  /* 0x000000000024c947 */ /* 0x000fea0003800000 */
[----:B------:R-:W-:Y:S01]  /*56a0*/  ISETP.NE.U32.AND P2, PT, R68, RZ, PT ;  /* 0x000000ff4400720c */ /* 0x000fe20003f45070 */
[----:B------:R-:W2:Y:S03]  /*56b0*/  LDCU.64 UR6, c[0x0][0x358] ;  /* 0x00006b00ff0677ac */ /* 0x000ea60008000a00 */
[----:B------:R-:W-:Y:S11]  /*56c0*/  ISETP.NE.AND.EX P2, PT, R69, RZ, PT, P2 ;  /* 0x000000ff4500720c */ /* 0x000ff60003f45320 */
[----:B------:R-:W-:Y:S02]  /*56d0*/  @!UPT UIADD3 URZ, UPT, UPT, URZ, URZ, URZ ;  /* 0x000000fffffff290 */ /* 0x000fe4000fffe0ff */
[----:B------:R-:W4:Y:S01]  /*56e0*/  @P2 LDC.64 R2, c[0x0][0x8a8] ;  /* 0x00022a00ff022b82 */ /* 0x000f220000000a00 */
[----:B-1----:R-:W-:Y:S04]  /*56f0*/  @P2 IMAD R0, R70, UR36, RZ ;  /* 0x0000002446002c24 */ /* 0x002fe8000f8e02ff */
[----:B----4-:R-:W-:Y:S05]  /*5700*/  @P2 IMAD.WIDE R2, R0, 0x4, R2 ;  /* 0x0000000400022825 */ /* 0x010fea00078e0202 */
[----:B--2--5:R2:W5:Y:S02]  /*5710*/  @P2 LDG.E R38, desc[UR6][R2.64] ;  /* 0x0000000602262981 */ /* 0x024564000c1e1900 */
[----:B--2---:R-:W4:Y:S02]  /*5720*/  @!P2 LDC R38, c[0x0][0x8a0] ;  /* 0x00022800ff26ab82 */ /* 0x004f240000000800 */
.L_x_91:
[----:B---3-5:R-:W-:Y:S01]  /*5730*/  @P0 FSETP.NEU.AND P4, PT, R39, RZ, PT ;  /* 0x000000ff2700020b */ /* 0x028fe20003f8d000 */
[----:B-1----:R-:W-:Y:S01]  /*5740*/  IMAD.U32 R0, RZ, RZ, UR4 ;  /* 0x00000004ff007e24 */ /* 0x002fe2000f8e00ff */
[----:B------:R-:W-:Y:S01]  /*5750*/  @P0 LOP3.LUT P2, RZ, R79, 0xff, RZ, 0xc0, !PT ;  /* 0x000000ff4fff0812 */ /* 0x000fe2000784c0ff */
[----:B------:R-:W-:Y:S01]  /*5760*/  BSSY B1, `(.L_x_92) ;  /* 0x0000039000017945 */ /* 0x000fe20003800000 */
[----:B------:R-:W-:Y:S02]  /*5770*/  @P0 SEL R2, RZ, 0xffffffff, P4 ;  /* 0xffffffffff020807 */ /* 0x000fe40002000000 */
[----:B------:R-:W-:Y:S02]  /*5780*/  CS2R R66, SRZ ;  /* 0x0000000000427805 */ /* 0x000fe4000001ff00 */
[----:B------:R-:W-:Y:S02]  /*5790*/  LEA R22, R36, UR44, 0x3 ;  /* 0x0000002c24167c11 */ /* 0x000fe4000f8e18ff */
[----:B------:R-:W-:Y:S02]  /*57a0*/  CS2R R64, SRZ ;  /* 0x0000000000407805 */ /* 0x000fe4000001ff00 */
[----:B------:R-:W-:Y:S02]  /*57b0*/  @P1 SEL R2, R0, R2, !P2 ;  /* 0x0000000200021207 */ /* 0x000fe40005000000 */
[----:B------:R-:W-:Y:S02]  /*57c0*/  CS2R R18, SRZ ;  /* 0x0000000000127805 */ /* 0x000fe4000001ff00 */
[----:B------:R-:W-:Y:S02]  /*57d0*/  SHF.L.U32 R3, R84, 0x1f, RZ ;  /* 0x0000001f54037819 */ /* 0x000fe400000006ff */
[----:B------:R-:W-:Y:S02]  /*57e0*/  CS2R R16, SRZ ;  /* 0x0000000000107805 */ /* 0x000fe4000001ff00 */
[----:B------:R-:W-:Y:S02]  /*57f0*/  @P0 LOP3.LUT R2, R2, 0x1, RZ, 0xc0, !PT ;  /* 0x0000000102020812 */ /* 0x000fe400078ec0ff */
[----:B------:R-:W-:Y:S02]  /*5800*/  PLOP3.LUT P5, PT, PT, PT, PT, 0x8, 0x80 ;  /* 0x000000000080781c */ /* 0x000fe40003fae170 */
[----:B------:R-:W-:Y:S02]  /*5810*/  ISETP.NE.U32.OR P1, PT, R2, 0x1, !P0 ;  /* 0x000000010200780c */ /* 0x000fe40004725470 */
[----:B------:R-:W-:Y:S11]  /*5820*/  LEA.HI R2, R36, R36, RZ, 0x1 ;  /* 0x0000002424027211 */ /* 0x000ff600078f08ff */
[----:B------:R-:W-:Y:S04]  /*5830*/  @P1 SHF.L.U32 R0, R82, 0x1f, RZ ;  /* 0x0000001f52001819 */ /* 0x000fe800000006ff */
[----:B------:R1:W2:Y:S01]  /*5840*/  @P1 SYNCS.PHASECHK.TRANS64.TRYWAIT P0, [UR44+0x50], R0 ;  /* 0x00005000ff0015a7 */ /* 0x0002a2000800112c */
[----:B------:R3:W3:Y:S01]  /*5850*/  SYNCS.PHASECHK.TRANS64.TRYWAIT P4, [R22+URZ+0x90], R3 ;  /* 0x00009003160075a7 */ /* 0x0006e200080811ff */
[C---:B-1----:R-:W-:Y:S01]  /*5860*/  IMAD.SHL.U32 R0, R2.reuse, 0x20, RZ ;  /* 0x0000002002007824 */ /* 0x042fe200078e00ff */
[----:B------:R-:W-:Y:S04]  /*5870*/  LOP3.LUT R2, R2, 0xffe, RZ, 0xc0, !PT ;  /* 0x00000ffe02027812 */ /* 0x000fe800078ec0ff */
[----:B------:R-:W-:Y:S01]  /*5880*/  LOP3.LUT R0, R0, 0xffffffc0, RZ, 0xc0, !PT ;  /* 0xffffffc000007812 */ /* 0x000fe200078ec0ff */
[----:B------:R-:W-:Y:S04]  /*5890*/  IMAD.IADD R2, R36, 0x1, -R2 ;  /* 0x0000000124027824 */ /* 0x000fe800078e0a02 */
[----:B------:R-:W-:Y:S04]  /*58a0*/  IMAD.IADD R0, R37, 0x1, R0 ;  /* 0x0000000125007824 */ /* 0x000fe800078e0200 */
[----:B------:R-:W-:Y:S01]  /*58b0*/  IMAD R2, R2, 0x100000, R0 ;  /* 0x0010000002027824 */ /* 0x000fe200078e0200 */
[----:B--2---:R-:W-:Y:S01]  /*58c0*/  @P1 PLOP3.LUT P5, PT, P0, PT, PT, 0x8, 0x80 ;  /* 0x000000000080181c */ /* 0x004fe200007ae170 */
[----:B------:R-:W-:Y:S01]  /*58d0*/  @!UPT UIADD3 URZ, UPT, UPT, URZ, URZ, URZ ;  /* 0x000000fffffff290 */ /* 0x000fe2000fffe0ff */
[----:B---3--:R-:W-:Y:S11]  /*58e0*/  @!P1 BRA `(.L_x_93) ;  /* 0x0000000000809947 */ /* 0x008ff60003800000 */
[----:B------:R-:W-:Y:S01]  /*58f0*/  ISETP.NE.U32.AND P0, PT, RZ, UR58, PT ;  /* 0x0000003aff007c0c */ /* 0x000fe2000bf05070 */
[----:B------:R-:W-:Y:S01]  /*5900*/  BSSY B0, `(.L_x_94) ;  /* 0x0000012000007945 */ /* 0x000fe20003800000 */
[----:B------:R-:W-:Y:S02]  /*5910*/  FSETP.NEU.AND P2, PT, R39, RZ, PT ;  /* 0x000000ff2700720b */ /* 0x000fe40003f4d000 */
[----:B------:R-:W-:Y:S02]  /*5920*/  CS2R R18, SRZ ;  /* 0x0000000000127805 */ /* 0x000fe4000001ff00 */
[----:B------:R-:W-:Y:S02]  /*5930*/  ISETP.NE.AND.EX P0, PT, RZ, UR59, PT, P0 ;  /* 0x0000003bff007c0c */ /* 0x000fe4000bf05300 */
[----:B------:R-:W-:Y:S02]  /*5940*/  CS2R R16, SRZ ;  /* 0x0000000000107805 */ /* 0x000fe4000001ff00 */
[----:B------:R-:W-:Y:S02]  /*5950*/  LOP3.LUT P1, RZ, R79, 0xff, RZ, 0xc0, !PT ;  /* 0x000000ff4fff7812 */ /* 0x000fe4000782c0ff */
[----:B------:R-:W-:Y:S02]  /*5960*/  CS2R R66, SRZ ;  /* 0x0000000000427805 */ /* 0x000fe4000001ff00 */
[----:B------:R-:W-:Y:S02]  /*5970*/  SEL R0, RZ, 0xffffffff, P2 ;  /* 0xffffffffff007807 */ /* 0x000fe40001000000 */
[----:B------:R-:W-:Y:S02]  /*5980*/  CS2R R64, SRZ ;  /* 0x0000000000407805 */ /* 0x000fe4000001ff00 */
[----:B------:R-:W-:Y:S04]  /*5990*/  SEL R4, RZ, 0xffffffff, P0 ;  /* 0xffffffffff047807 */ /* 0x000fe80000000000 */
[----:B------:R-:W-:Y:S04]  /*59a0*/  @P3 SEL R0, R4, R0, !P1 ;  /* 0x0000000004003207 */ /* 0x000fe80004800000 */
[----:B------:R-:W-:Y:S04]  /*59b0*/  LOP3.LUT R0, R0, 0x1, RZ, 0xc0, !PT ;  /* 0x0000000100007812 */ /* 0x000fe800078ec0ff */
[----:B------:R-:W-:Y:S01]  /*59c0*/  ISETP.NE.U32.AND P0, PT, R0, 0x1, PT ;  /* 0x000000010000780c */ /* 0x000fe20003f05070 */
[----:B------:R-:W-:Y:S01]  /*59d0*/  @!UPT UIADD3 URZ, UPT, UPT, URZ, URZ, URZ ;  /* 0x000000fffffff290 */ /* 0x000fe2000fffe0ff */
[----:B------:R-:W-:Y:S11]  /*59e0*/  @!P5 BRA `(.L_x_95) ;  /* 0x00000000000cd947 */ /* 0x000ff60003800000 */
[----:B------:R-:W-:Y:S04]  /*59f0*/  SHF.L.U32 R4, R82, 0x1f, RZ ;  /* 0x0000001f52047819 */ /* 0x000fe800000006ff */
[----:B------:R-:W1:Y:S02]  /*5a00*/  SYNCS.PHASECHK.TRANS64.TRYWAIT P1, [UR44+0x50], R4 ;  /* 0x00005004ff0075a7 */ /* 0x000e64000802112c */
[----:B-1----:R-:W-:Y:S05]  /*5a10*/  @!P1 BRA `(.L_x_96) ;  /* 0x0000001400689947 */ /* 0x002fea0003800000 */
.L_x_95:
[----:B------:R-:W-:Y:S05]  /*5a20*/  BSYNC B0 ;  /* 0x0000000000007941 */ /* 0x000fea0003800000 */
.L_x_94:
[----:B------:R2:W3:Y:S01]  /*5a30*/  @P0 LDS.128 R16, [R78+UR44+0x200] ;  /* 0x0002002c4e100984 */ /* 0x0004e20008000c00 */
[----:B------:R-:W-:Y:S01]  /*5a40*/  UIADD3 UR4, UPT, UPT, UR44, 0x58, URZ ;  /* 0x000000582c047890 */ /* 0x000fe2000fffe0ff */
[----:B------:R-:W-:Y:S02]  /*5a50*/  LOP3.LUT R82, R82, 0x1, RZ, 0x3c, !PT ;  /* 0x0000000152527812 */ /* 0x000fe400078e3cff */
[----:B------:R2:W1:Y:S01]  /*5a60*/  @P0 LDS.128 R64, [R77+0x10] ;  /* 0x000010004d400984 */ /* 0x0004620000000c00 */
[----:B------:R-:W-:Y:S01]  /*5a70*/  UPRMT UR4, UR48, 0x654, UR4 ;  /* 0x0000065430047896 */ /* 0x000fe20008000004 */
[----:B------:R-:W-:Y:S01]  /*5a80*/  @!PT LDS RZ, [RZ] ;  /* 0x00000000fffff984 */ /* 0x000fe20000000800 */
[----:B------:R-:W-:Y:S01]  /*5a90*/  @!PT LDS RZ, [RZ] ;  /* 0x00000000fffff984 */ /* 0x000fe20000000800 */
[----:B------:R-:W-:Y:S01]  /*5aa0*/  @!PT LDS RZ, [RZ] ;  /* 0x00000000fffff984 */ /* 0x000fe20000000800 */
[----:B------:R-:W-:Y:S01]  /*5ab0*/  @!PT LDS RZ, [RZ] ;  /* 0x00000000fffff984 */ /* 0x000fe20000000800 */
[----:B------:R5:W-:Y:S06]  /*5ac0*/  MEMBAR.ALL.CTA ;  /* 0x0000000000007992 */ /* 0x000bec0000008000 */
[----:B-----5:R-:W5:Y:S02]  /*5ad0*/  FENCE.VIEW.ASYNC.S ;  /* 0x00000000000073c6 */ /* 0x020f640000000000 */
[----:B-----5:R-:W-:Y:S03]  /*5ae0*/  SYNCS.ARRIVE.TRANS64.RED.A1T0 RZ, [UR4], RZ ;  /* 0x000000ffffff79a7 */ /* 0x020fe60008100404 */
.L_x_93:
[----:B------:R-:W-:Y:S05]  /*5af0*/  BSYNC B1 ;  /* 0x0000000000017941 */ /* 0x000fea0003800000 */
.L_x_92:
[----:B-1----:R-:W-:Y:S04]  /*5b00*/  SHF.R.U32.HI R0, RZ, 0x15, R2 ;  /* 0x00000015ff007819 */ /* 0x002fe80000011602 */
[----:B------:R-:W-:Y:S01]  /*5b10*/  LOP3.LUT P0, RZ, R0, 0x3, R80, 0x48, !PT ;  /* 0x0000000300ff7812 */ /* 0x000fe20007804850 */
[----:B------:R-:W-:Y:S01]  /*5b20*/  @!UPT UIADD3 URZ, UPT, UPT, URZ, URZ, URZ ;  /* 0x000000fffffff290 */ /* 0x000fe2000fffe0ff */
[----:B------:R-:W-:Y:S11]  /*5b30*/  @P4 BRA `(.L_x_97) ;  /* 0x0000000000084947 */ /* 0x000ff60003800000 */
[----:B------:R-:W1:Y:S02]  /*5b40*/  SYNCS.PHASECHK.TRANS64.TRYWAIT P1, [R22+URZ+0x90], R3 ;  /* 0x00009003160075a7 */ /* 0x000e6400080211ff */
[----:B-1----:R-:W-:Y:S05]  /*5b50*/  @!P1 BRA `(.L_x_98) ;  /* 0x0000001400309947 */ /* 0x002fea0003800000 */
.L_x_97:
[----:B------:R-:W-:Y:S05]  /*5b60*/  @!P0 BRA `(.L_x_99) ;  /* 0x0000000000408947 */ /* 0x000fea0003800000 */
[----:B------:R-:W1:Y:S01]  /*5b70*/  LDCU.64 UR8, c[0x4][0x70] ;  /* 0x01000e00ff0877ac */ /* 0x000e620008000a00 */
[----:B------:R-:W-:Y:S01]  /*5b80*/  MOV R15, 0x0 ;  /* 0x00000000000f7802 */ /* 0x000fe20000000f00 */
[----:B------:R-:W-:Y:S02]  /*5b90*/  HFMA2 R12, -RZ, RZ, 0, 5.9604644775390625e-08 ;  /* 0x00000001ff0c7431 */ /* 0x000fe400000001ff */
[----:B------:R-:W-:Y:S02]  /*5ba0*/  IMAD.MOV.U32 R8, RZ, RZ, 0x192 ;  /* 0x00000192ff087424 */ /* 0x000fe400078e00ff */
[----:B------:R-:W-:Y:S01]  /*5bb0*/  IMAD.MOV.U32 R13, RZ, RZ, RZ ;  /* 0x000000ffff0d7224 */ /* 0x000fe200078e00ff */
[----:B------:R-:W5:Y:S01]  /*5bc0*/  LDCU.64 UR6, c[0x4][0x78] ;  /* 0x01000f00ff0677ac */ /* 0x000f620008000a00 */
[----:B------:R-:W2:Y:S01]  /*5bd0*/  LDC.64 R14, c[0x4][R15] ;  /* 0x010000000f0e7b82 */ /* 0x000ea20000000a00 */
[----:B------:R-:W3:Y:S01]  /*5be0*/  LDCU.64 UR4, c[0x4][0x10] ;  /* 0x01000200ff0477ac */ /* 0x000ee20008000a00 */
[----:B-1----:R-:W-:Y:S01]  /*5bf0*/  MOV R5, UR9 ;  /* 0x0000000900057c02 */ /* 0x002fe20008000f00 */
[----:B------:R-:W-:Y:S01]  /*5c00*/  IMAD.U32 R4, RZ, RZ, UR8 ;  /* 0x00000008ff047e24 */ /* 0x000fe2000f8e00ff */
[----:B-----5:R-:W-:Y:S01]  /*5c10*/  MOV R7, UR7 ;  /* 0x0000000700077c02 */ /* 0x020fe20008000f00 */
[----:B------:R-:W-:Y:S01]  /*5c20*/  IMAD.U32 R6, RZ, RZ, UR6 ;  /* 0x00000006ff067e24 */ /* 0x000fe2000f8e00ff */
[----:B---3--:R-:W-:Y:S01]  /*5c30*/  MOV R11, UR5 ;  /* 0x00000005000b7c02 */ /* 0x008fe20008000f00 */
[----:B------:R-:W-:Y:S02]  /*5c40*/  IMAD.U32 R10, RZ, RZ, UR4 ;  /* 0x00000004ff0a7e24 */ /* 0x000fe4000f8e00ff */
[----:B------:R-:W-:Y:S07]  /*5c50*/  LEPC R20, `(.L_x_99) ;  /* 0x000000001014794e */ /* 0x000fee0000000000 */
[----:B--2-4-:R-:W-:Y:S05]  /*5c60*/  CALL.ABS.NOINC R14 ;  /* 0x000000000e007343 */ /* 0x014fea0003c00000 */
.L_x_99:
[----:B------:R-:W-:Y:S01]  /*5c70*/  LOP3.LUT P0, RZ, R76, 0x60, RZ, 0xc0, !PT ;  /* 0x000000604cff7812 */ /* 0x000fe2000780c0ff */
[----:B------:R-:W-:Y:S05]  /*5c80*/  WARPSYNC.ALL ;  /* 0x0000000000007948 */ /* 0x000fea0003800000 */
[----:B------:R-:W-:Y:S01]  /*5c90*/  R2UR UR4, R2 ;  /* 0x00000000020472ca */ /* 0x000fe200000e0000 */
[----:B------:R-:W-:Y:S01]  /*5ca0*/  BSSY.RECONVERGENT B0, `(.L_x_100) ;  /* 0x000009f000007945 */ /* 0x000fe20003800200 */
[-C--:B---3--:R-:W-:Y:S02]  /*5cb0*/  F2FP.F16.E5M2.UNPACK_B R2, R16.reuse ;  /* 0x00000010ff02723e */ /* 0x088fe400020004ff */
[----:B------:R-:W-:Y:S02]  /*5cc0*/  F2FP.F16.E5M2.UNPACK_B R16, R16.H1 ;  /* 0x00000010ff10723e */ /* 0x000fe400030004ff */
[----:B------:R-:W-:Y:S01]  /*5cd0*/  R2UR UR5, R22 ;  /* 0x00000000160572ca */ /* 0x000fe200000e0000 */
[----:B------:R-:W-:Y:S01]  /*5ce0*/  HADD2.F32 R0, -RZ, R2.H0_H0 ;  /* 0x20000002ff007230 */ /* 0x000fe20000004100 */
[-C--:B------:R-:W-:Y:S01]  /*5cf0*/  F2FP.F16.E5M2.UNPACK_B R42, R17.reuse ;  /* 0x00000011ff2a723e */ /* 0x080fe200020004ff */
[--C-:B------:R-:W-:Y:S01]  /*5d00*/  HADD2.F32 R3, -RZ, R16.reuse.H0_H0 ;  /* 0x20000010ff037230 */ /* 0x100fe20000004100 */
[----:B------:R-:W-:Y:S01]  /*5d10*/  F2FP.F16.E5M2.UNPACK_B R44, R17.H1 ;  /* 0x00000011ff2c723e */ /* 0x000fe200030004ff */
[----:B------:R-:W-:Y:S01]  /*5d20*/  HADD2.F32 R40, -RZ, R16.H1_H1 ;  /* 0x30000010ff287230 */ /* 0x000fe20000004100 */
[-C--:B------:R-:W-:Y:S01]  /*5d30*/  F2FP.F16.E5M2.UNPACK_B R46, R18.reuse ;  /* 0x00000012ff2e723e */ /* 0x080fe200020004ff */
[----:B------:R-:W-:Y:S01]  /*5d40*/  HADD2.F32 R2, -RZ, R2.H1_H1 ;  /* 0x30000002ff027230 */ /* 0x000fe20000004100 */
[----:B------:R-:W-:Y:S01]  /*5d50*/  F2FP.F16.E5M2.UNPACK_B R48, R18.H1 ;  /* 0x00000012ff30723e */ /* 0x000fe200030004ff */
[--C-:B------:R-:W-:Y:S01]  /*5d60*/  HADD2.F32 R41, -RZ, R42.reuse.H0_H0 ;  /* 0x2000002aff297230 */ /* 0x100fe20000004100 */
[-C--:B------:R-:W-:Y:S01]  /*5d70*/  F2FP.F16.E5M2.UNPACK_B R50, R19.reuse ;  /* 0x00000013ff32723e */ /* 0x080fe200020004ff */
[----:B------:R-:W-:Y:S01]  /*5d80*/  HADD2.F32 R42, -RZ, R42.H1_H1 ;  /* 0x3000002aff2a7230 */ /* 0x000fe20000004100 */
[----:B------:R-:W-:Y:S01]  /*5d90*/  F2FP.F16.E5M2.UNPACK_B R52, R19.H1 ;  /* 0x00000013ff34723e */ /* 0x000fe200030004ff */
[----:B------:R-:W-:Y:S01]  /*5da0*/  HADD2.F32 R43, -RZ, R44.H0_H0 ;  /* 0x2000002cff2b7230 */ /* 0x000fe20000004100 */
[----:B------:R-:W-:Y:S01]  /*5db0*/  LDTM.16dp32bit_t0_t15.x32 R4, tmem[UR4] ;  /* 0x00000004000479ee */ /* 0x000fe20008a80000 */
[----:B------:R-:W1:Y:S01]  /*5dc0*/  LDTM.16dp32bit_t16_t31.x32 R4, tmem[UR4+0x20] ;  /* 0x00002004000479ee */ /* 0x000e620008aa0000 */
[----:B------:R-:W-:Y:S01]  /*5dd0*/  NOP ;  /* 0x0000000000007918 */ /* 0x000fe20000000000 */
[----:B------:R-:W-:Y:S01]  /*5de0*/  UIADD3 UR4, UPT, UPT, UR5, 0xb0, URZ ;  /* 0x000000b005047890 */ /* 0x000fe2000fffe0ff */
[--C-:B------:R-:W-:Y:S01]  /*5df0*/  HADD2.F32 R45, -RZ, R46.reuse.H0_H0 ;  /* 0x2000002eff2d7230 */ /* 0x100fe20000004100 */
[----:B------:R-:W-:Y:S01]  /*5e00*/  F2FP.F16.E5M2.UNPACK_B R54, R64 ;  /* 0x00000040ff36723e */ /* 0x000fe200020004ff */
[----:B------:R-:W-:Y:S01]  /*5e10*/  HADD2.F32 R46, -RZ, R46.H1_H1 ;  /* 0x3000002eff2e7230 */ /* 0x000fe20000004100 */
[----:B------:R-:W-:Y:S01]  /*5e20*/  UPRMT UR4, UR48, 0x654, UR4 ;  /* 0x0000065430047896 */ /* 0x000fe20008000004 */
[--C-:B------:R-:W-:Y:S01]  /*5e30*/  HADD2.F32 R49, -RZ, R50.reuse.H0_H0 ;  /* 0x20000032ff317230 */ /* 0x100fe20000004100 */
[-C--:B------:R-:W-:Y:S01]  /*5e40*/  F2FP.F16.E5M2.UNPACK_B R58, R65.reuse ;  /* 0x00000041ff3a723e */ /* 0x080fe200020004ff */
[----:B------:R-:W-:Y:S01]  /*5e50*/  HADD2.F32 R50, -RZ, R50.H1_H1 ;  /* 0x30000032ff327230 */ /* 0x000fe20000004100 */
[----:B------:R-:W-:Y:S01]  /*5e60*/  F2FP.F16.E5M2.UNPACK_B R62, R66 ;  /* 0x00000042ff3e723e */ /* 0x000fe200020004ff */
[--C-:B------:R-:W-:Y:S01]  /*5e70*/  HADD2.F32 R53, -RZ, R54.reuse.H0_H0 ;  /* 0x20000036ff357230 */ /* 0x100fe20000004100 */
[----:B------:R-:W-:Y:S01]  /*5e80*/  F2FP.F16.E5M2.UNPACK_B R56, R64.H1 ;  /* 0x00000040ff38723e */ /* 0x000fe200030004ff */
[----:B------:R-:W-:Y:S01]  /*5e90*/  HADD2.F32 R54, -RZ, R54.H1_H1 ;  /* 0x30000036ff367230 */ /* 0x000fe20000004100 */
[----:B------:R-:W-:Y:S01]  /*5ea0*/  F2FP.F16.E5M2.UNPACK_B R60, R65.H1 ;  /* 0x00000041ff3c723e */ /* 0x000fe200030004ff */
[----:B-1----:R-:W-:Y:S01]  /*5eb0*/  SYNCS.ARRIVE.TRANS64.RED.A1T0 RZ, [UR4], RZ ;  /* 0x000000ffffff79a7 */ /* 0x002fe20008100404 */
[--C-:B------:R-:W-:Y:S01]  /*5ec0*/  HADD2.F32 R57, -RZ, R58.reuse.H0_H0 ;  /* 0x2000003aff397230 */ /* 0x100fe20000004100 */
[-C--:B------:R-:W-:Y:S01]  /*5ed0*/  F2FP.F16.E5M2.UNPACK_B R65, R67.reuse ;  /* 0x00000043ff41723e */ /* 0x080fe200020004ff */
[----:B------:R-:W-:Y:S01]  /*5ee0*/  HADD2.F32 R58, -RZ, R58.H1_H1 ;  /* 0x3000003aff3a7230 */ /* 0x000fe20000004100 */
[----:B------:R-:W-:Y:S01]  /*5ef0*/  F2FP.F16.E5M2.UNPACK_B R64, R66.H1 ;  /* 0x00000042ff40723e */ /* 0x000fe200030004ff */
[--C-:B------:R-:W-:Y:S01]  /*5f00*/  HADD2.F32 R61, -RZ, R62.reuse.H0_H0 ;  /* 0x2000003eff3d7230 */ /* 0x100fe20000004100 */
[----:B------:R-:W-:Y:S01]  /*5f10*/  F2FP.F16.E5M2.UNPACK_B R67, R67.H1 ;  /* 0x00000043ff43723e */ /* 0x000fe200030004ff */
[----:B------:R-:W-:Y:S01]  /*5f20*/  HADD2.F32 R62, -RZ, R62.H1_H1 ;  /* 0x3000003eff3e7230 */ /* 0x000fe20000004100 */
[----:B------:R-:W-:Y:S01]  /*5f30*/  IADD3 R36, PT, PT, R36, 0x1, RZ ;  /* 0x0000000124247810 */ /* 0x000fe20007ffe0ff */
[C---:B----4-:R-:W-:Y:S01]  /*5f40*/  FMUL R4, R38.reuse, R4 ;  /* 0x0000000426047220 */ /* 0x050fe20000400000 */
[C---:B------:R-:W-:Y:S01]  /*5f50*/  FMUL R5, R38.reuse, R5 ;  /* 0x0000000526057220 */ /* 0x040fe20000400000 */
[C---:B------:R-:W-:Y:S01]  /*5f60*/  FMUL R8, R38.reuse, R8 ;  /* 0x0000000826087220 */ /* 0x040fe20000400000 */
[C---:B------:R-:W-:Y:S01]  /*5f70*/  FMUL R9, R38.reuse, R9 ;  /* 0x0000000926097220 */ /* 0x040fe20000400000 */
[C---:B------:R-:W-:Y:S01]  /*5f80*/  FFMA R4, R39.reuse, R0, R4 ;  /* 0x0000000027047223 */ /* 0x040fe20000000004 */
[C---:B------:R-:W-:Y:S01]  /*5f90*/  FFMA R5, R39.reuse, R2, R5 ;  /* 0x0000000227057223 */ /* 0x040fe20000000005 */
[C---:B------:R-:W-:Y:S01]  /*5fa0*/  FMUL R12, R38.reuse, R12 ;  /* 0x0000000c260c7220 */ /* 0x040fe20000400000 */
        /* <DEDUP_REMOVED lines=10> */
[----:B------:R-:W-:Y:S02]  /*6050*/  HADD2.F32 R44, -RZ, R44.H1_H1 ;  /* 0x3000002cff2c7230 */ /* 0x000fe40000004100 */
[C---:B------:R-:W-:Y:S01]  /*6060*/  FMUL R10, R38.reuse, R10 ;  /* 0x0000000a260a7220 */ /* 0x040fe20000400000 */
[C---:B------:R-:W-:Y:S01]  /*6070*/  FFMA R6, R39.reuse, R3, R6 ;  /* 0x0000000327067223 */ /* 0x040fe20000000006 */
[C---:B------:R-:W-:Y:S01]  /*6080*/  FFMA R7, R39.reuse, R40, R7 ;  /* 0x0000002827077223 */ /* 0x040fe20000000007 */
[C---:B------:R-:W-:Y:S01]  /*6090*/  FFMA R8, R39.reuse, R41, R8 ;  /* 0x0000002927087223 */ /* 0x040fe20000000008 */
[C---:B------:R-:W-:Y:S01]  /*60a0*/  FFMA R9, R39.reuse, R42, R9 ;  /* 0x0000002a27097223 */ /* 0x040fe20000000009 */
[----:B------:R-:W-:Y:S01]  /*60b0*/  FFMA R10, R39, R43, R10 ;  /* 0x0000002b270a7223 */ /* 0x000fe2000000000a */
[--C-:B------:R-:W-:Y:S01]  /*60c0*/  HADD2.F32 R40, -RZ, R65.reuse.H0_H0 ;  /* 0x20000041ff287230 */ /* 0x100fe20000004100 */
[----:B------:R-:W-:Y:S01]  /*60d0*/  F2FP.SATFINITE.E5M2.F32.PACK_AB_MERGE_C R86, R7, R6, RZ ;  /* 0x000000060756723e */ /* 0x000fe200048060ff */
[C---:B------:R-:W-:Y:S01]  /*60e0*/  FMUL R7, R38.reuse, R24 ;  /* 0x0000001826077220 */ /* 0x040fe20000400000 */
[C---:B------:R-:W-:Y:S01]  /*60f0*/  FMUL R24, R38.reuse, R29 ;  /* 0x0000001d26187220 */ /* 0x040fe20000400000 */
[C---:B------:R-:W-:Y:S01]  /*6100*/  FMUL R29, R38.reuse, R34 ;  /* 0x00000022261d7220 */ /* 0x040fe20000400000 */
[----:B------:R-:W-:Y:S02]  /*6110*/  HADD2.F32 R65, -RZ, R65.H1_H1 ;  /* 0x30000041ff417230 */ /* 0x000fe40000004100 */
[C---:B------:R-:W-:Y:S01]  /*6120*/  FMUL R11, R38.reuse, R11 ;  /* 0x0000000b260b7220 */ /* 0x040fe20000400000 */
[--C-:B------:R-:W-:Y:S02]  /*6130*/  HADD2.F32 R47, -RZ, R48.reuse.H0_H0 ;  /* 0x20000030ff2f7230 */ /* 0x100fe40000004100 */
[C---:B------:R-:W-:Y:S01]  /*6140*/  FMUL R14, R38.reuse, R14 ;  /* 0x0000000e260e7220 */ /* 0x040fe20000400000 */
[----:B------:R-:W-:Y:S02]  /*6150*/  HADD2.F32 R48, -RZ, R48.H1_H1 ;  /* 0x30000030ff307230 */ /* 0x000fe40000004100 */
[C---:B------:R-:W-:Y:S01]  /*6160*/  FFMA R11, R39.reuse, R44, R11 ;  /* 0x0000002c270b7223 */ /* 0x040fe2000000000b */
[C---:B------:R-:W-:Y:S01]  /*6170*/  FFMA R12, R39.reuse, R45, R12 ;  /* 0x0000002d270c7223 */ /* 0x040fe2000000000c */
[C---:B------:R-:W-:Y:S01]  /*6180*/  FFMA R13, R39.reuse, R46, R13 ;  /* 0x0000002e270d7223 */ /* 0x040fe2000000000d */
[----:B------:R-:W-:Y:S01]  /*6190*/  FFMA R14, R39, R47, R14 ;  /* 0x0000002f270e7223 */ /* 0x000fe2000000000e */
[C---:B------:R-:W-:Y:S01]  /*61a0*/  FMUL R15, R38.reuse, R15 ;  /* 0x0000000f260f7220 */ /* 0x040fe20000400000 */
[--C-:B------:R-:W-:Y:S01]  /*61b0*/  HADD2.F32 R51, -RZ, R52.reuse.H0_H0 ;  /* 0x20000034ff337230 */ /* 0x100fe20000004100 */
[----:B------:R-:W-:Y:S01]  /*61c0*/  F2FP.SATFINITE.E5M2.F32.PACK_AB_MERGE_C R10, R11, R10, RZ ;  /* 0x0000000a0b0a723e */ /* 0x000fe200048060ff */
[----:B------:R-:W-:Y:S02]  /*61d0*/  HADD2.F32 R52, -RZ, R52.H1_H1 ;  /* 0x30000034ff347230 */ /* 0x000fe40000004100 */
[C---:B------:R-:W-:Y:S01]  /*61e0*/  FFMA R15, R39.reuse, R48, R15 ;  /* 0x00000030270f7223 */ /* 0x040fe2000000000f */
[C---:B------:R-:W-:Y:S01]  /*61f0*/  FFMA R16, R39.reuse, R49, R16 ;  /* 0x0000003127107223 */ /* 0x040fe20000000010 */
[C---:B------:R-:W-:Y:S01]  /*6200*/  FFMA R17, R39.reuse, R50, R17 ;  /* 0x0000003227117223 */ /* 0x040fe20000000011 */
[C---:B------:R-:W-:Y:S01]  /*6210*/  FMUL R18, R38.reuse, R18 ;  /* 0x0000001226127220 */ /* 0x040fe20000400000 */
[C---:B------:R-:W-:Y:S01]  /*6220*/  FMUL R19, R38.reuse, R19 ;  /* 0x0000001326137220 */ /* 0x040fe20000400000 */
[--C-:B------:R-:W-:Y:S02]  /*6230*/  HADD2.F32 R55, -RZ, R56.reuse.H0_H0 ;  /* 0x20000038ff377230 */ /* 0x100fe40000004100 */
[C---:B------:R-:W-:Y:S01]  /*6240*/  FMUL R3, R38.reuse, R22 ;  /* 0x0000001626037220 */ /* 0x040fe20000400000 */
[C---:B------:R-:W-:Y:S01]  /*6250*/  FFMA R18, R39.reuse, R51, R18 ;  /* 0x0000003327127223 */ /* 0x040fe20000000012 */
[----:B------:R-:W-:Y:S02]  /*6260*/  HADD2.F32 R56, -RZ, R56.H1_H1 ;  /* 0x30000038ff387230 */ /* 0x000fe40000004100 */
[C---:B------:R-:W-:Y:S01]  /*6270*/  FFMA R19, R39.reuse, R52, R19 ;  /* 0x0000003427137223 */ /* 0x040fe20000000013 */
[C---:B------:R-:W-:Y:S01]  /*6280*/  FMUL R6, R38.reuse, R23 ;  /* 0x0000001726067220 */ /* 0x040fe20000400000 */
[C---:B------:R-:W-:Y:S01]  /*6290*/  FFMA R0, R39.reuse, R53, R0 ;  /* 0x0000003527007223 */ /* 0x040fe20000000000 */
[C---:B------:R-:W-:Y:S01]  /*62a0*/  FFMA R2, R39.reuse, R54, R2 ;  /* 0x0000003627027223 */ /* 0x040fe20000000002 */
[--C-:B------:R-:W-:Y:S02]  /*62b0*/  HADD2.F32 R59, -RZ, R60.reuse.H0_H0 ;  /* 0x2000003cff3b7230 */ /* 0x100fe40000004100 */
[C---:B------:R-:W-:Y:S01]  /*62c0*/  FFMA R3, R39.reuse, R55, R3 ;  /* 0x0000003727037223 */ /* 0x040fe20000000003 */
[----:B------:R-:W-:Y:S02]  /*62d0*/  HADD2.F32 R60, -RZ, R60.H1_H1 ;  /* 0x3000003cff3c7230 */ /* 0x000fe40000004100 */
[C---:B------:R-:W-:Y:S01]  /*62e0*/  FMUL R21, R38.reuse, R26 ;  /* 0x0000001a26157220 */ /* 0x040fe20000400000 */
[C---:B------:R-:W-:Y:S01]  /*62f0*/  FMUL R22, R38.reuse, R27 ;  /* 0x0000001b26167220 */ /* 0x040fe20000400000 */
[C---:B------:R-:W-:Y:S01]  /*6300*/  FFMA R6, R39.reuse, R56, R6 ;  /* 0x0000003827067223 */ /* 0x040fe20000000006 */
[C---:B------:R-:W-:Y:S01]  /*6310*/  FFMA R7, R39.reuse, R57, R7 ;  /* 0x0000003927077223 */ /* 0x040fe20000000007 */
[C---:B------:R-:W-:Y:S01]  /*6320*/  FMUL R23, R38.reuse, R28 ;  /* 0x0000001c26177220 */ /* 0x040fe20000400000 */
[C---:B------:R-:W-:Y:S01]  /*6330*/  FFMA R20, R39.reuse, R58, R20 ;  /* 0x0000003a27147223 */ /* 0x040fe20000000014 */
[--C-:B------:R-:W-:Y:S02]  /*6340*/  HADD2.F32 R63, -RZ, R64.reuse.H0_H0 ;  /* 0x20000040ff3f7230 */ /* 0x100fe40000004100 */
[C---:B------:R-:W-:Y:S01]  /*6350*/  FFMA R21, R39.reuse, R59, R21 ;  /* 0x0000003b27157223 */ /* 0x040fe20000000015 */
[----:B------:R-:W-:Y:S02]  /*6360*/  HADD2.F32 R64, -RZ, R64.H1_H1 ;  /* 0x30000040ff407230 */ /* 0x000fe40000004100 */
[C---:B------:R-:W-:Y:S01]  /*6370*/  FFMA R22, R39.reuse, R60, R22 ;  /* 0x0000003c27167223 */ /* 0x040fe20000000016 */
[C---:B------:R-:W-:Y:S01]  /*6380*/  FMUL R26, R38.reuse, R31 ;  /* 0x0000001f261a7220 */ /* 0x040fe20000400000 */
[C---:B------:R-:W-:Y:S01]  /*6390*/  FMUL R27, R38.reuse, R32 ;  /* 0x00000020261b7220 */ /* 0x040fe20000400000 */
[C---:B------:R-:W-:Y:S01]  /*63a0*/  FFMA R23, R39.reuse, R61, R23 ;  /* 0x0000003d27177223 */ /* 0x040fe20000000017 */
[----:B------:R-:W-:Y:S01]  /*63b0*/  FMUL R28, R38, R33 ;  /* 0x00000021261c7220 */ /* 0x000fe20000400000 */
[C---:B------:R-:W-:Y:S01]  /*63c0*/  FFMA R24, R39.reuse, R62, R24 ;  /* 0x0000003e27187223 */ /* 0x040fe20000000018 */
[--C-:B------:R-:W-:Y:S02]  /*63d0*/  HADD2.F32 R66, -RZ, R67.reuse.H0_H0 ;  /* 0x20000043ff427230 */ /* 0x100fe40000004100 */
[C---:B------:R-:W-:Y:S01]  /*63e0*/  FFMA R25, R39.reuse, R63, R25 ;  /* 0x0000003f27197223 */ /* 0x040fe20000000019 */
[----:B------:R-:W-:Y:S02]  /*63f0*/  HADD2.F32 R67, -RZ, R67.H1_H1 ;  /* 0x30000043ff437230 */ /* 0x000fe40000004100 */
[----:B------:R-:W-:Y:S01]  /*6400*/  FFMA R26, R39, R64, R26 ;  /* 0x00000040271a7223 */ /* 0x000fe2000000001a */
[----:B------:R-:W-:Y:S01]  /*6410*/  F2FP.SATFINITE.E5M2.F32.PACK_AB_MERGE_C R14, R15, R14, RZ ;  /* 0x0000000e0f0e723e */ /* 0x000fe200048060ff */
[----:B------:R-:W-:Y:S01]  /*6420*/  FFMA R27, R39, R40, R27 ;  /* 0x00000028271b7223 */ /* 0x000fe2000000001b */
[----:B------:R-:W-:Y:S01]  /*6430*/  F2FP.SATFINITE.E5M2.F32.PACK_AB_MERGE_C R18, R19, R18, RZ ;  /* 0x000000121312723e */ /* 0x000fe200048060ff */
[C---:B------:R-:W-:Y:S01]  /*6440*/  FFMA R28, R39.reuse, R65, R28 ;  /* 0x00000041271c7223 */ /* 0x040fe2000000001c */
[C---:B------:R-:W-:Y:S01]  /*6450*/  FFMA R29, R39.reuse, R66, R29 ;  /* 0x00000042271d7223 */ /* 0x040fe2000000001d */
[----:B------:R-:W-:Y:S01]  /*6460*/  FFMA R30, R39, R67, R30 ;  /* 0x00000043271e7223 */ /* 0x000fe2000000001e */
[----:B------:R-:W-:Y:S02]  /*6470*/  F2FP.SATFINITE.E5M2.F32.PACK_AB_MERGE_C R32, R5, R4, R86 ;  /* 0x000000040520723e */ /* 0x000fe40004806056 */
[----:B------:R-:W-:Y:S02]  /*6480*/  F2FP.SATFINITE.E5M2.F32.PACK_AB_MERGE_C R33, R9, R8, R10 ;  /* 0x000000080921723e */ /* 0x000fe4000480600a */
[----:B------:R-:W-:Y:S02]  /*6490*/  F2FP.SATFINITE.E5M2.F32.PACK_AB_MERGE_C R34, R13, R12, R14 ;  /* 0x0000000c0d22723e */ /* 0x000fe4000480600e */
[----:B------:R-:W-:Y:S02]  /*64a0*/  F2FP.SATFINITE.E5M2.F32.PACK_AB_MERGE_C R35, R17, R16, R18 ;  /* 0x000000101123723e */ /* 0x000fe40004806012 */
[----:B------:R-:W-:Y:S02]  /*64b0*/  F2FP.SATFINITE.E5M2.F32.PACK_AB_MERGE_C R3, R6, R3, RZ ;  /* 0x000000030603723e */ /* 0x000fe400048060ff */
[----:B------:R-:W-:Y:S01]  /*64c0*/  F2FP.SATFINITE.E5M2.F32.PACK_AB_MERGE_C R5, R22, R21, RZ ;  /* 0x000000151605723e */ /* 0x000fe200048060ff */
[----:B------:R1:W-:Y:S01]  /*64d0*/  STS.128 [R78+UR44+0x1200], R32 ;  /* 0x001200204e007988 */ /* 0x0003e20008000c2c */
[----:B------:R-:W-:Y:S02]  /*64e0*/  F2FP.SATFINITE.E5M2.F32.PACK_AB_MERGE_C R6, R26, R25, RZ ;  /* 0x000000191a06723e */ /* 0x000fe400048060ff */
[----:B------:R-:W-:Y:S02]  /*64f0*/  F2FP.SATFINITE.E5M2.F32.PACK_AB_MERGE_C R29, R30, R29, RZ ;  /* 0x0000001d1e1d723e */ /* 0x000fe400048060ff */
[----:B------:R-:W-:Y:S02]  /*6500*/  F2FP.SATFINITE.E5M2.F32.PACK_AB_MERGE_C R5, R20, R7, R5 ;  /* 0x000000071405723e */ /* 0x000fe40004806005 */
[----:B------:R-:W-:Y:S02]  /*6510*/  F2FP.SATFINITE.E5M2.F32.PACK_AB_MERGE_C R4, R2, R0, R3 ;  /* 0x000000000204723e */ /* 0x000fe40004806003 */
[----:B------:R-:W-:Y:S02]  /*6520*/  F2FP.SATFINITE.E5M2.F32.PACK_AB_MERGE_C R6, R24, R23, R6 ;  /* 0x000000171806723e */ /* 0x000fe40004806006 */
[----:B------:R-:W-:Y:S05]  /*6530*/  F2FP.SATFINITE.E5M2.F32.PACK_AB_MERGE_C R7, R28, R27, R29 ;  /* 0x0000001b1c07723e */ /* 0x000fea000480601d */
[----:B------:R1:W-:Y:S01]  /*6540*/  STS.128 [R77+0x1010], R4 ;  /* 0x001010044d007388 */ /* 0x0003e20000000c00 */
[----:B------:R-:W-:Y:S01]  /*6550*/  @!PT LDS RZ, [RZ] ;  /* 0x00000000fffff984 */ /* 0x000fe20000000800 */
[----:B------:R-:W-:Y:S01]  /*6560*/  @!PT LDS RZ, [RZ] ;  /* 0x00000000fffff984 */ /* 0x000fe20000000800 */
[----:B------:R-:W-:Y:S01]  /*6570*/  @!PT LDS RZ, [RZ] ;  /* 0x00000000fffff984 */ /* 0x000fe20000000800 */
[----:B------:R-:W-:Y:S01]  /*6580*/  @!PT LDS RZ, [RZ] ;  /* 0x00000000fffff984 */ /* 0x000fe20000000800 */
[----:B------:R3:W-:Y:S07]  /*6590*/  MEMBAR.ALL.CTA ;  /* 0x0000000000007992 */ /* 0x0007ee0000008000 */
[----:B---3--:R-:W3:Y:S02]  /*65a0*/  FENCE.VIEW.ASYNC.S ;  /* 0x00000000000073c6 */ /* 0x008ee40000000000 */
[----:B---3--:R-:W-:Y:S06]  /*65b0*/  BAR.SYNC.DEFER_BLOCKING 0x1, 0x80 ;  /* 0x0042000000007b1d */ /* 0x008fec0000010000 */
[----:B------:R-:W-:Y:S05]  /*65c0*/  @P0 BRA `(.L_x_101) ;  /* 0x0000000000300947 */ /* 0x000fea0003800000 */
[----:B------:R-:W-:Y:S02]  /*65d0*/  UIADD3 UR4, UPT, UPT, UR44, 0x1200, URZ ;  /* 0x000012002c047890 */ /* 0x000fe4000fffe0ff */
[----:B------:R-:W-:Y:S02]  /*65e0*/  USHF.L.U32 UR9, UR45, 0x6, URZ ;  /* 0x000000062d097899 */ /* 0x000fe400080006ff */
[----:B------:R-:W-:Y:S02]  /*65f0*/  USHF.L.U32 UR10, UR46, 0x6, URZ ;  /* 0x000000062e0a7899 */ /* 0x000fe400080006ff */
[----:B------:R-:W-:Y:S01]  /*6600*/  MOV R85, UR4 ;  /* 0x0000000400557c02 */ /* 0x000fe20008000f00 */
[----:B------:R-:W-:Y:S01]  /*6610*/  UIADD3 UR4, UP0, UPT, UR62, 0x680, URZ ;  /* 0x000006803e047890 */ /* 0x000fe2000ff1e0ff */
[----:B------:R-:W-:Y:S02]  /*6620*/  UMOV UR11, UR36 ;  /* 0x00000024000b7c82 */ /* 0x000fe40008000000 */
[----:B------:R-:W-:Y:S01]  /*6630*/  R2UR UR8, R85 ;  /* 0x00000000550872ca */ /* 0x000fe200000e0000 */
[----:B------:R-:W-:Y:S11]  /*6640*/  UIADD3.X UR5, UPT, UPT, URZ, UR63, URZ, UP0, !UPT ;  /* 0x0000003fff057290 */ /* 0x000ff600087fe4ff */
[----:B------:R-:W-:Y:S01]  /*6650*/  @!UPT UIADD3 URZ, UPT, UPT, URZ, URZ, URZ ;  /* 0x000000fffffff290 */ /* 0x000fe2000fffe0ff */
[----:B------:R3:W-:Y:S01]  /*6660*/  UTMASTG.3D [UR8], [UR4] ;  /* 0x00000008040073b5 */ /* 0x0007e20008010000 */
[----:B------:R0:W-:Y:S01]  /*6670*/  UTMACMDFLUSH ;  /* 0x00000000000079b7 */ /* 0x0001e20000000000 */
[----:B---3--:R-:W-:Y:S04]  /*6680*/  DEPBAR.LE SB0, 0x0 ;  /* 0x000080000000791a */ /* 0x008fe80000000000 */
.L_x_101:
[----:B------:R-:W-:Y:S05]  /*6690*/  BSYNC.RECONVERGENT B0 ;  /* 0x0000000000007941 */ /* 0x000fea0003800200 */
.L_x_100:
[----:B------:R-:W-:Y:S01]  /*66a0*/  BAR.SYNC.DEFER_BLOCKING 0x1, 0x80 ;  /* 0x0042000000007b1d */ /* 0x000fe20000010000 */
[----:B------:R-:W-:Y:S01]  /*66b0*/  ISETP.NE.AND P0, PT, R81, 0x2, PT ;  /* 0x000000025100780c */ /* 0x000fe20003f05270 */
[----:B------:R-:W-:Y:S01]  /*66c0*/  UISETP.NE.AND UP0, UPT, UR47, URZ, UPT ;  /* 0x000000ff2f00728c */ /* 0x000fe2000bf05270 */
[----:B------:R-:W-:Y:S01]  /*66d0*/  ISETP.NE.AND P1, PT, R36, 0x4, PT ;  /* 0x000000042400780c */ /* 0x000fe20003f25270 */
[----:B------:R-:W-:Y:S01]  /*66e0*/  UIADD3 UR45, UPT, UPT, UR37, UR57, URZ ;  /* 0x00000039252d7290 */ /* 0x000fe2000fffe0ff */
[----:B------:R-:W-:Y:S01]  /*66f0*/  SEL R2, RZ, 0x1, P0 ;  /* 0x00000001ff027807 */ /* 0x000fe20000000000 */
[----:B------:R-:W-:Y:S01]  /*6700*/  UIADD3 UR46, UPT, UPT, UR38, UR60, URZ ;  /* 0x0000003c262e7290 */ /* 0x000fe2000fffe0ff */
[----:B------:R-:W-:Y:S02]  /*6710*/  SEL R0, RZ, 0x1, P1 ;  /* 0x00000001ff007807 */ /* 0x000fe40000800000 */
[----:B------:R-:W-:Y:S02]  /*6720*/  LOP3.LUT R83, R83, R2, RZ, 0x3c, !PT ;  /* 0x0000000253537212 */ /* 0x000fe400078e3cff */
[----:B------:R-:W-:Y:S02]  /*6730*/  LOP3.LUT R84, R84, R0, RZ, 0x3c, !PT ;  /* 0x0000000054547212 */ /* 0x000fe400078e3cff */
[----:B------:R-:W-:Y:S02]  /*6740*/  SEL R81, R81, RZ, P0 ;  /* 0x000000ff51517207 */ /* 0x000fe40000000000 */
[----:B------:R-:W-:Y:S01]  /*6750*/  SEL R36, R36, RZ, P1 ;  /* 0x000000ff24247207 */ /* 0x000fe20000800000 */
[----:B------:R-:W-:Y:S01]  /*6760*/  UMOV UR36, UR51 ;  /* 0x0000003300247c82 */ /* 0x000fe20008000000 */
[----:B------:R-:W-:Y:S05]  /*6770*/  BRA.U UP0, `(.L_x_102) ;  /* 0xffffffe5002c7547 */ /* 0x000fea000b83ffff */
[----:B------:R-:W-:Y:S05]  /*6780*/  EXIT ;  /* 0x000000000000794d */ /* 0x000fea0003800000 */
.L_x_24:
[----:B--2---:R2:W3:Y:S02]  /*6790*/  SYNCS.PHASECHK.TRANS64.TRYWAIT P0, [R0+URZ+0xe0], R2 ;  /* 0x0000e002000075a7 */ /* 0x0044e400080011ff */
[----:B---3--:R-:W-:Y:S05]  /*67a0*/  @!P0 NANOSLEEP.SYNCS 0x989680 ;  /* 0x009896800000895d */ /* 0x008fea0003900000 */
[----:B------:R-:W3:Y:S02]  /*67b0*/  @!P0 SYNCS.PHASECHK.TRANS64 P0, [R0+URZ+0xe0], R2 ;  /* 0x0000e002000085a7 */ /* 0x000ee400080010ff */
[----:B---3--:R-:W-:Y:S05]  /*67c0*/  @!P0 BRA `(.L_x_24) ;  /* 0xfffffffc00f08947 */ /* 0x008fea000383ffff */
[----:B------:R-:W-:Y:S05]  /*67d0*/  BRA `(.L_x_103) ;  /* 0xffffffb000187947 */ /* 0x000fea000383ffff */
.L_x_27:
[----:B-1----:R-:W-:-:S07]  /*67e0*/  MOV R0, UR33 ;  /* 0x0000002100007c02 */ /* 0x002fce0008000f00 */
.L_x_104:
[----:B-1----:R1:W2:Y:S02]  /*67f0*/  SYNCS.PHASECHK.TRANS64.TRYWAIT P0, [R0+URZ+0x28], R3 ;  /* 0x00002803000075a7 */ /* 0x0022a400080011ff */
[----:B--2---:R-:W-:Y:S05]  /*6800*/  @!P0 NANOSLEEP.SYNCS 0x989680 ;  /* 0x009896800000895d */ /* 0x004fea0003900000 */
[----:B------:R-:W2:Y:S02]  /*6810*/  @!P0 SYNCS.PHASECHK.TRANS64 P0, [R0+URZ+0x28], R3 ;  /* 0x00002803000085a7 */ /* 0x000ea400080010ff */
[----:B--2---:R-:W-:Y:S05]  /*6820*/  @!P0 BRA `(.L_x_104) ;  /* 0xfffffffc00f08947 */ /* 0x004fea000383ffff */
[----:B------:R-:W-:Y:S05]  /*6830*/  BRA `(.L_x_26) ;  /* 0xffffffb000607947 */ /* 0x000fea000383ffff */
.L_x_34:
[----:B-1----:R-:W-:-:S07]  /*6840*/  MOV R0, UR17 ;  /* 0x0000001100007c02 */ /* 0x002fce0008000f00 */
.L_x_105:
[----:B-1----:R1:W2:Y:S02]  /*6850*/  SYNCS.PHASECHK.TRANS64.TRYWAIT P0, [R0+URZ+0x28], R3 ;  /* 0x00002803000075a7 */ /* 0x0022a400080011ff */
[----:B--2---:R-:W-:Y:S05]  /*6860*/  @!P0 NANOSLEEP.SYNCS 0x989680 ;  /* 0x009896800000895d */ /* 0x004fea0003900000 */
[----:B------:R-:W2:Y:S02]  /*6870*/  @!P0 SYNCS.PHASECHK.TRANS64 P0, [R0+URZ+0x28], R3 ;  /* 0x00002803000085a7 */ /* 0x000ea400080010ff */
[----:B--2---:R-:W-:Y:S05]  /*6880*/  @!P0 BRA `(.L_x_105) ;  /* 0xfffffffc00f08947 */ /* 0x004fea000383ffff */
[----:B------:R-:W-:Y:S05]  /*6890*/  BRA `(.L_x_33) ;  /* 0xffffffb4001c7947 */ /* 0x000fea000383ffff */
.L_x_39:
[----:B-1----:R1:W2:Y:S02]  /*68a0*/  SYNCS.PHASECHK.TRANS64.TRYWAIT P0, [R3+URZ+0x70], R0 ;  /* 0x00007000030075a7 */ /* 0x0022a400080011ff */
[----:B--2---:R-:W-:Y:S05]  /*68b0*/  @!P0 NANOSLEEP.SYNCS 0x989680 ;  /* 0x009896800000895d */ /* 0x004fea0003900000 */
[----:B------:R-:W2:Y:S02]  /*68c0*/  @!P0 SYNCS.PHASECHK.TRANS64 P0, [R3+URZ+0x70], R0 ;  /* 0x00007000030085a7 */ /* 0x000ea400080010ff */
[----:B--2---:R-:W-:Y:S05]  /*68d0*/  @!P0 BRA `(.L_x_39) ;  /* 0xfffffffc00f08947 */ /* 0x004fea000383ffff */
[----:B------:R-:W-:Y:S05]  /*68e0*/  BRA `(.L_x_106) ;  /* 0xffffffb400c07947 */ /* 0x000fea000383ffff */
.L_x_43:
[----:B------:R-:W-:-:S07]  /*68f0*/  MOV R0, UR4 ;  /* 0x0000000400007c02 */ /* 0x000fce0008000f00 */
.L_x_107:
[----:B-1----:R1:W2:Y:S02]  /*6900*/  SYNCS.PHASECHK.TRANS64.TRYWAIT P0, [R0+URZ], R2 ;  /* 0x00000002000075a7 */ /* 0x0022a400080011ff */
[----:B--2---:R-:W-:Y:S05]  /*6910*/  @!P0 NANOSLEEP.SYNCS 0x989680 ;  /* 0x009896800000895d */ /* 0x004fea0003900000 */
[----:B------:R-:W2:Y:S02]  /*6920*/  @!P0 SYNCS.PHASECHK.TRANS64 P0, [R0+URZ], R2 ;  /* 0x00000002000085a7 */ /* 0x000ea400080010ff */
[----:B--2---:R-:W-:Y:S05]  /*6930*/  @!P0 BRA `(.L_x_107) ;  /* 0xfffffffc00f08947 */ /* 0x004fea000383ffff */
[----:B------:R-:W-:Y:S05]  /*6940*/  BRA `(.L_x_108) ;  /* 0xffffffbc00647947 */ /* 0x000fea000383ffff */
.L_x_44:
[----:B------:R-:W-:-:S07]  /*6950*/  MOV R0, UR5 ;  /* 0x0000000500007c02 */ /* 0x000fce0008000f00 */
.L_x_109:
[----:B-1----:R1:W2:Y:S02]  /*6960*/  SYNCS.PHASECHK.TRANS64.TRYWAIT P0, [R0+URZ], R3 ;  /* 0x00000003000075a7 */ /* 0x0022a400080011ff */
[----:B--2---:R-:W-:Y:S05]  /*6970*/  @!P0 NANOSLEEP.SYNCS 0x989680 ;  /* 0x009896800000895d */ /* 0x004fea0003900000 */
[----:B------:R-:W2:Y:S02]  /*6980*/  @!P0 SYNCS.PHASECHK.TRANS64 P0, [R0+URZ], R3 ;  /* 0x00000003000085a7 */ /* 0x000ea400080010ff */
[----:B--2---:R-:W-:Y:S05]  /*6990*/  @!P0 BRA `(.L_x_109) ;  /* 0xfffffffc00f08947 */ /* 0x004fea000383ffff */
[----:B------:R-:W-:Y:S05]  /*69a0*/  BRA `(.L_x_110) ;  /* 0xffffffbc00707947 */ /* 0x000fea000383ffff */
.L_x_45:
[----:B------:R-:W-:-:S07]  /*69b0*/  MOV R0, UR5 ;  /* 0x0000000500007c02 */ /* 0x000fce0008000f00 */
.L_x_111:
[----:B-1----:R1:W2:Y:S02]  /*69c0*/  SYNCS.PHASECHK.TRANS64.TRYWAIT P0, [R0+URZ], R3 ;  /* 0x00000003000075a7 */ /* 0x0022a400080011ff */
[----:B--2---:R-:W-:Y:S05]  /*69d0*/  @!P0 NANOSLEEP.SYNCS 0x989680 ;  /* 0x009896800000895d */ /* 0x004fea0003900000 */
[----:B------:R-:W2:Y:S02]  /*69e0*/  @!P0 SYNCS.PHASECHK.TRANS64 P0, [R0+URZ], R3 ;  /* 0x00000003000085a7 */ /* 0x000ea400080010ff */
[----:B--2---:R-:W-:Y:S05]  /*69f0*/  @!P0 BRA `(.L_x_111) ;  /* 0xfffffffc00f08947 */ /* 0x004fea000383ffff */
[----:B------:R-:W-:Y:S05]  /*6a00*/  BRA `(.L_x_112) ;  /* 0xffffffbc007c7947 */ /* 0x000fea000383ffff */
.L_x_46:
[----:B------:R-:W-:-:S07]  /*6a10*/  MOV R0, UR5 ;  /* 0x0000000500007c02 */ /* 0x000fce0008000f00 */
.L_x_113:
[----:B-1----:R1:W2:Y:S02]  /*6a20*/  SYNCS.PHASECHK.TRANS64.TRYWAIT P0, [R0+URZ], R3 ;  /* 0x00000003000075a7 */ /* 0x0022a400080011ff */
[----:B--2---:R-:W-:Y:S05]  /*6a30*/  @!P0 NANOSLEEP.SYNCS 0x989680 ;  /* 0x009896800000895d */ /* 0x004fea0003900000 */
[----:B------:R-:W2:Y:S02]  /*6a40*/  @!P0 SYNCS.PHASECHK.TRANS64 P0, [R0+URZ], R3 ;  /* 0x00000003000085a7 */ /* 0x000ea400080010ff */
[----:B--2---:R-:W-:Y:S05]  /*6a50*/  @!P0 BRA `(.L_x_113) ;  /* 0xfffffffc00f08947 */ /* 0x004fea000383ffff */
[----:B------:R-:W-:Y:S05]  /*6a60*/  BRA `(.L_x_114) ;  /* 0xffffffbc00887947 */ /* 0x000fea000383ffff */
.L_x_49:
[----:B-1----:R1:W2:Y:S02]  /*6a70*/  SYNCS.PHASECHK.TRANS64.TRYWAIT P0, [R2+URZ+0xd0], R4 ;  /* 0x0000d004020075a7 */ /* 0x0022a400080011ff */
[----:B--2---:R-:W-:Y:S05]  /*6a80*/  @!P0 NANOSLEEP.SYNCS 0x989680 ;  /* 0x009896800000895d */ /* 0x004fea0003900000 */
[----:B------:R-:W2:Y:S02]  /*6a90*/  @!P0 SYNCS.PHASECHK.TRANS64 P0, [R2+URZ+0xd0], R4 ;  /* 0x0000d004020085a7 */ /* 0x000ea400080010ff */
[----:B--2---:R-:W-:Y:S05]  /*6aa0*/  @!P0 BRA `(.L_x_49) ;  /* 0xfffffffc00f08947 */ /* 0x004fea000383ffff */
[----:B------:R-:W-:Y:S05]  /*6ab0*/  BRA `(.L_x_115) ;  /* 0xffffffbc00e47947 */ /* 0x000fea000383ffff */
.L_x_50:
[----:B------:R-:W-:-:S07]  /*6ac0*/  MOV R2, UR4 ;  /* 0x0000000400027c02 */ /* 0x000fce0008000f00 */
.L_x_116:
[----:B-1----:R1:W2:Y:S02]  /*6ad0*/  SYNCS.PHASECHK.TRANS64.TRYWAIT P0, [R2+URZ+0x80], R5 ;  /* 0x00008005020075a7 */ /* 0x0022a400080011ff */
[----:B--2---:R-:W-:Y:S05]  /*6ae0*/  @!P0 NANOSLEEP.SYNCS 0x989680 ;  /* 0x009896800000895d */ /* 0x004fea0003900000 */
[----:B------:R-:W2:Y:S02]  /*6af0*/  @!P0 SYNCS.PHASECHK.TRANS64 P0, [R2+URZ+0x80], R5 ;  /* 0x00008005020085a7 */ /* 0x000ea400080010ff */
[----:B--2---:R-:W-:Y:S05]  /*6b00*/  @!P0 BRA `(.L_x_116) ;  /* 0xfffffffc00f08947 */ /* 0x004fea000383ffff */
[----:B------:R-:W-:Y:S05]  /*6b10*/  BRA `(.L_x_117) ;  /* 0xffffffbc00f47947 */ /* 0x000fea000383ffff */
.L_x_51:
[----:B-1----:R1:W2:Y:S02]  /*6b20*/  SYNCS.PHASECHK.TRANS64.TRYWAIT P1, [R2+URZ+0x70], R4 ;  /* 0x00007004020075a7 */ /* 0x0022a400080211ff */
[----:B--2---:R-:W-:Y:S05]  /*6b30*/  @!P1 NANOSLEEP.SYNCS 0x989680 ;  /* 0x009896800000995d */ /* 0x004fea0003900000 */
[----:B------:R-:W2:Y:S02]  /*6b40*/  @!P1 SYNCS.PHASECHK.TRANS64 P1, [R2+URZ+0x70], R4 ;  /* 0x00007004020095a7 */ /* 0x000ea400080210ff */
[----:B--2---:R-:W-:Y:S05]  /*6b50*/  @!P1 BRA `(.L_x_51) ;  /* 0xfffffffc00f09947 */ /* 0x004fea000383ffff */
[----:B------:R-:W-:Y:S05]  /*6b60*/  BRA `(.L_x_118) ;  /* 0xffffffc000247947 */ /* 0x000fea000383ffff */
.L_x_54:
[----:B------:R-:W-:-:S07]  /*6b70*/  MOV R0, UR4 ;  /* 0x0000000400007c02 */ /* 0x000fce0008000f00 */
.L_x_119:
[----:B-1----:R1:W2:Y:S02]  /*6b80*/  SYNCS.PHASECHK.TRANS64.TRYWAIT P0, [R0+URZ+0x80], R2 ;  /* 0x00008002000075a7 */ /* 0x0022a400080011ff */
[----:B--2---:R-:W-:Y:S05]  /*6b90*/  @!P0 NANOSLEEP.SYNCS 0x989680 ;  /* 0x009896800000895d */ /* 0x004fea0003900000 */
[----:B------:R-:W2:Y:S02]  /*6ba0*/  @!P0 SYNCS.PHASECHK.TRANS64 P0, [R0+URZ+0x80], R2 ;  /* 0x00008002000085a7 */ /* 0x000ea400080010ff */
[----:B--2---:R-:W-:Y:S05]  /*6bb0*/  @!P0 BRA `(.L_x_119) ;  /* 0xfffffffc00f08947 */ /* 0x004fea000383ffff */
[----:B------:R-:W-:Y:S05]  /*6bc0*/  BRA `(.L_x_53) ;  /* 0xffffffc000787947 */ /* 0x000fea000383ffff */
.L_x_61:
[----:B-1----:R1:W2:Y:S02]  /*6bd0*/  SYNCS.PHASECHK.TRANS64.TRYWAIT P1, [R0+URZ+0x70], R2 ;  /* 0x00007002000075a7 */ /* 0x0022a400080211ff */
[----:B--2---:R-:W-:Y:S05]  /*6be0*/  @!P1 NANOSLEEP.SYNCS 0x989680 ;  /* 0x009896800000995d */ /* 0x004fea0003900000 */
[----:B------:R-:W2:Y:S02]  /*6bf0*/  @!P1 SYNCS.PHASECHK.TRANS64 P1, [R0+URZ+0x70], R2 ;  /* 0x00007002000095a7 */ /* 0x000ea400080210ff */
[----:B--2---:R-:W-:Y:S05]  /*6c00*/  @!P1 BRA `(.L_x_61) ;  /* 0xfffffffc00f09947 */ /* 0x004fea000383ffff */
[----:B------:R-:W-:Y:S05]  /*6c10*/  BRA `(.L_x_120) ;  /* 0xffffffc400dc7947 */ /* 0x000fea000383ffff */
.L_x_62:
[----:B------:R-:W-:-:S07]  /*6c20*/  MOV R2, UR23 ;  /* 0x0000001700027c02 */ /* 0x000fce0008000f00 */
.L_x_121:
[----:B-1----:R1:W2:Y:S02]  /*6c30*/  SYNCS.PHASECHK.TRANS64.TRYWAIT P0, [R2+URZ+0xb0], R0 ;  /* 0x0000b000020075a7 */ /* 0x0022a400080011ff */
[----:B--2---:R-:W-:Y:S05]  /*6c40*/  @!P0 NANOSLEEP.SYNCS 0x989680 ;  /* 0x009896800000895d */ /* 0x004fea0003900000 */
[----:B------:R-:W2:Y:S02]  /*6c50*/  @!P0 SYNCS.PHASECHK.TRANS64 P0, [R2+URZ+0xb0], R0 ;  /* 0x0000b000020085a7 */ /* 0x000ea400080010ff */
[----:B--2---:R-:W-:Y:S05]  /*6c60*/  @!P0 BRA `(.L_x_121) ;  /* 0xfffffffc00f08947 */ /* 0x004fea000383ffff */
[----:B------:R-:W-:Y:S05]  /*6c70*/  BRA `(.L_x_122) ;  /* 0xffffffc8002c7947 */ /* 0x000fea000383ffff */
.L_x_65:
[----:B------:R-:W-:Y:S07]  /*6c80*/  MOV R0, UR5 ;  /* 0x0000000500007c02 */ /* 0x000fee0008000f00 */
.L_x_123:
[----:B-1----:R1:W2:Y:S02]  /*6c90*/  SYNCS.PHASECHK.TRANS64.TRYWAIT P0, [R0+URZ], R2 ;  /* 0x00000002000075a7 */ /* 0x0022a400080011ff */
[----:B--2---:R-:W-:Y:S05]  /*6ca0*/  @!P0 NANOSLEEP.SYNCS 0x989680 ;  /* 0x009896800000895d */ /* 0x004fea0003900000 */
[----:B------:R-:W2:Y:S02]  /*6cb0*/  @!P0 SYNCS.PHASECHK.TRANS64 P0, [R0+URZ], R2 ;  /* 0x00000002000085a7 */ /* 0x000ea400080010ff */
[----:B--2---:R-:W-:Y:S05]  /*6cc0*/  @!P0 BRA `(.L_x_123) ;  /* 0xfffffffc00f08947 */ /* 0x004fea000383ffff */
[----:B------:R-:W-:Y:S05]  /*6cd0*/  BRA `(.L_x_64) ;  /* 0xffffffc800487947 */ /* 0x000fea000383ffff */
.L_x_68:
[----:B------:R-:W-:-:S07]  /*6ce0*/  MOV R0, UR4 ;  /* 0x0000000400007c02 */ /* 0x000fce0008000f00 */
.L_x_124:
[----:B--2---:R2:W4:Y:S02]  /*6cf0*/  SYNCS.PHASECHK.TRANS64.TRYWAIT P0, [R0+URZ], R2 ;  /* 0x00000002000075a7 */ /* 0x00452400080011ff */
[----:B----4-:R-:W-:Y:S05]  /*6d00*/  @!P0 NANOSLEEP.SYNCS 0x989680 ;  /* 0x009896800000895d */ /* 0x010fea0003900000 */
[----:B------:R-:W4:Y:S02]  /*6d10*/  @!P0 SYNCS.PHASECHK.TRANS64 P0, [R0+URZ], R2 ;  /* 0x00000002000085a7 */ /* 0x000f2400080010ff */
[----:B----4-:R-:W-:Y:S05]  /*6d20*/  @!P0 BRA `(.L_x_124) ;  /* 0xfffffffc00f08947 */ /* 0x010fea000383ffff */
[----:B------:R-:W-:Y:S05]  /*6d30*/  BRA `(.L_x_125) ;  /* 0xffffffc800fc7947 */ /* 0x000fea000383ffff */
.L_x_69:
[----:B------:R-:W-:-:S07]  /*6d40*/  MOV R0, UR5 ;  /* 0x0000000500007c02 */ /* 0x000fce0008000f00 */
.L_x_126:
[----:B-1----:R1:W2:Y:S02]  /*6d50*/  SYNCS.PHASECHK.TRANS64.TRYWAIT P0, [R0+URZ], R3 ;  /* 0x00000003000075a7 */ /* 0x0022a400080011ff */
[----:B--2---:R-:W-:Y:S05]  /*6d60*/  @!P0 NANOSLEEP.SYNCS 0x989680 ;  /* 0x009896800000895d */ /* 0x004fea0003900000 */
[----:B------:R-:W2:Y:S02]  /*6d70*/  @!P0 SYNCS.PHASECHK.TRANS64 P0, [R0+URZ], R3 ;  /* 0x00000003000085a7 */ /* 0x000ea400080010ff */
[----:B--2---:R-:W-:Y:S05]  /*6d80*/  @!P0 BRA `(.L_x_126) ;  /* 0xfffffffc00f08947 */ /* 0x004fea000383ffff */
[----:B------:R-:W-:Y:S05]  /*6d90*/  BRA `(.L_x_127) ;  /* 0xffffffcc00087947 */ /* 0x000fea000383ffff */
.L_x_70:
[----:B------:R-:W-:-:S07]  /*6da0*/  MOV R0, UR5 ;  /* 0x0000000500007c02 */ /* 0x000fce0008000f00 */
.L_x_128:
[----:B-1----:R1:W2:Y:S02]  /*6db0*/  SYNCS.PHASECHK.TRANS64.TRYWAIT P0, [R0+URZ], R3 ;  /* 0x00000003000075a7 */ /* 0x0022a400080011ff */
[----:B--2---:R-:W-:Y:S05]  /*6dc0*/  @!P0 NANOSLEEP.SYNCS 0x989680 ;  /* 0x009896800000895d */ /* 0x004fea0003900000 */
[----:B------:R-:W2:Y:S02]  /*6dd0*/  @!P0 SYNCS.PHASECHK.TRANS64 P0, [R0+URZ], R3 ;  /* 0x00000003000085a7 */ /* 0x000ea400080010ff */
[----:B--2---:R-:W-:Y:S05]  /*6de0*/  @!P0 BRA `(.L_x_128) ;  /* 0xfffffffc00f08947 */ /* 0x004fea000383ffff */
[----:B------:R-:W-:Y:S05]  /*6df0*/  BRA `(.L_x_129) ;  /* 0xffffffcc00147947 */ /* 0x000fea000383ffff */
.L_x_71:
[----:B-1----:R-:W-:-:S07]  /*6e00*/  MOV R0, UR4 ;  /* 0x0000000400007c02 */ /* 0x002fce0008000f00 */
.L_x_130:
[----:B-1----:R1:W2:Y:S02]  /*6e10*/  SYNCS.PHASECHK.TRANS64.TRYWAIT P0, [R0+URZ], R2 ;  /* 0x00000002000075a7 */ /* 0x0022a400080011ff */
[----:B--2---:R-:W-:Y:S05]  /*6e20*/  @!P0 NANOSLEEP.SYNCS 0x989680 ;  /* 0x009896800000895d */ /* 0x004fea0003900000 */
[----:B------:R-:W2:Y:S02]  /*6e30*/  @!P0 SYNCS.PHASECHK.TRANS64 P0, [R0+URZ], R2 ;  /* 0x00000002000085a7 */ /* 0x000ea400080010ff */
[----:B--2---:R-:W-:Y:S05]  /*6e40*/  @!P0 BRA `(.L_x_130) ;  /* 0xfffffffc00f08947 */ /* 0x004fea000383ffff */
[----:B------:R-:W-:Y:S05]  /*6e50*/  BRA `(.L_x_131) ;  /* 0xffffffcc00207947 */ /* 0x000fea000383ffff */
.L_x_76:
[----:B--2---:R2:W3:Y:S02]  /*6e60*/  SYNCS.PHASECHK.TRANS64.TRYWAIT P0, [R7+URZ+0x70], R0 ;  /* 0x00007000070075a7 */ /* 0x0044e400080011ff */
[----:B---3--:R-:W-:Y:S05]  /*6e70*/  @!P0 NANOSLEEP.SYNCS 0x989680 ;  /* 0x009896800000895d */ /* 0x008fea0003900000 */
[----:B------:R-:W3:Y:S02]  /*6e80*/  @!P0 SYNCS.PHASECHK.TRANS64 P0, [R7+URZ+0x70], R0 ;  /* 0x00007000070085a7 */ /* 0x000ee400080010ff */
[----:B---3--:R-:W-:Y:S05]  /*6e90*/  @!P0 BRA `(.L_x_76) ;  /* 0xfffffffc00f08947 */ /* 0x008fea000383ffff */
[----:B------:R-:W-:Y:S05]  /*6ea0*/  BRA `(.L_x_132) ;  /* 0xffffffd000347947 */ /* 0x000fea000383ffff */
.L_x_79:
[----:B-1----:R-:W-:Y:S07]  /*6eb0*/  MOV R0, UR17 ;  /* 0x0000001100007c02 */ /* 0x002fee0008000f00 */
.L_x_133:
[----:B-1----:R1:W2:Y:S02]  /*6ec0*/  SYNCS.PHASECHK.TRANS64.TRYWAIT P2, [R0+URZ+0x68], R7 ;  /* 0x00006807000075a7 */ /* 0x0022a400080411ff */
[----:B--2---:R-:W-:Y:S05]  /*6ed0*/  @!P2 NANOSLEEP.SYNCS 0x989680 ;  /* 0x009896800000a95d */ /* 0x004fea0003900000 */
[----:B------:R-:W2:Y:S02]  /*6ee0*/  @!P2 SYNCS.PHASECHK.TRANS64 P2, [R0+URZ+0x68], R7 ;  /* 0x000068070000a5a7 */ /* 0x000ea400080410ff */
[----:B--2---:R-:W-:Y:S05]  /*6ef0*/  @!P2 BRA `(.L_x_133) ;  /* 0xfffffffc00f0a947 */ /* 0x004fea000383ffff */
[----:B------:R-:W-:Y:S05]  /*6f00*/  BRA `(.L_x_78) ;  /* 0xffffffd400947947 */ /* 0x000fea000383ffff */
.L_x_82:
[----:B-1----:R-:W-:Y:S07]  /*6f10*/  MOV R0, UR17 ;  /* 0x0000001100007c02 */ /* 0x002fee0008000f00 */
.L_x_134:
[----:B-1----:R1:W2:Y:S02]  /*6f20*/  SYNCS.PHASECHK.TRANS64.TRYWAIT P0, [R0+URZ+0x58], R6 ;  /* 0x00005806000075a7 */ /* 0x0022a400080011ff */
[----:B--2---:R-:W-:Y:S05]  /*6f30*/  @!P0 NANOSLEEP.SYNCS 0x989680 ;  /* 0x009896800000895d */ /* 0x004fea0003900000 */
[----:B------:R-:W2:Y:S02]  /*6f40*/  @!P0 SYNCS.PHASECHK.TRANS64 P0, [R0+URZ+0x58], R6 ;  /* 0x00005806000085a7 */ /* 0x000ea400080010ff */
[----:B--2---:R-:W-:Y:S05]  /*6f50*/  @!P0 BRA `(.L_x_134) ;  /* 0xfffffffc00f08947 */ /* 0x004fea000383ffff */
[----:B------:R-:W-:Y:S05]  /*6f60*/  BRA `(.L_x_135) ;  /* 0xffffffd400e47947 */ /* 0x000fea000383ffff */
.L_x_85:
[----:B---3--:R3:W1:Y:S02]  /*6f70*/  SYNCS.PHASECHK.TRANS64.TRYWAIT P0, [R3+URZ+0x70], R0 ;  /* 0x00007000030075a7 */ /* 0x00866400080011ff */
[----:B-1----:R-:W-:Y:S05]  /*6f80*/  @!P0 NANOSLEEP.SYNCS 0x989680 ;  /* 0x009896800000895d */ /* 0x002fea0003900000 */
[----:B------:R-:W1:Y:S02]  /*6f90*/  @!P0 SYNCS.PHASECHK.TRANS64 P0, [R3+URZ+0x70], R0 ;  /* 0x00007000030085a7 */ /* 0x000e6400080010ff */
[----:B-1----:R-:W-:Y:S05]  /*6fa0*/  @!P0 BRA `(.L_x_85) ;  /* 0xfffffffc00f08947 */ /* 0x002fea000383ffff */
[----:B------:R-:W-:Y:S05]  /*6fb0*/  BRA `(.L_x_136) ;  /* 0xffffffdc00307947 */ /* 0x000fea000383ffff */
.L_x_96:
[----:B-1----:R-:W-:Y:S04]  /*6fc0*/  MOV R0, UR44 ;  /* 0x0000002c00007c02 */ /* 0x002fe80008000f00 */
[----:B------:R1:W2:Y:S03]  /*6fd0*/  SYNCS.PHASECHK.TRANS64.TRYWAIT P1, [R0+URZ+0x50], R4 ;  /* 0x00005004000075a7 */ /* 0x0002a600080211ff */
[----:B--2---:R-:W-:Y:S05]  /*6fe0*/  @!P1 NANOSLEEP.SYNCS 0x989680 ;  /* 0x009896800000995d */ /* 0x004fea0003900000 */
[----:B------:R-:W2:Y:S02]  /*6ff0*/  @!P1 SYNCS.PHASECHK.TRANS64 P1, [R0+URZ+0x50], R4 ;  /* 0x00005004000095a7 */ /* 0x000ea400080210ff */
[----:B--2---:R-:W-:Y:S05]  /*7000*/  @!P1 BRA `(.L_x_96) ;  /* 0xfffffffc00ec9947 */ /* 0x004fea000383ffff */
[----:B------:R-:W-:Y:S05]  /*7010*/  BRA `(.L_x_95) ;  /* 0xffffffe800807947 */ /* 0x000fea000383ffff */
.L_x_98:
[----:B------:R1:W1:Y:S02]  /*7020*/  SYNCS.PHASECHK.TRANS64.TRYWAIT P1, [R22+URZ+0x90], R3 ;  /* 0x00009003160075a7 */ /* 0x00026400080211ff */
[----:B-1----:R-:W-:Y:S05]  /*7030*/  @!P1 NANOSLEEP.SYNCS 0x989680 ;  /* 0x009896800000995d */ /* 0x002fea0003900000 */
[----:B------:R-:W1:Y:S02]  /*7040*/  @!P1 SYNCS.PHASECHK.TRANS64 P1, [R22+URZ+0x90], R3 ;  /* 0x00009003160095a7 */ /* 0x000e6400080210ff */
[----:B-1----:R-:W-:Y:S05]  /*7050*/  @!P1 BRA `(.L_x_98) ;  /* 0xfffffffc00f09947 */ /* 0x002fea000383ffff */
[----:B------:R-:W-:Y:S05]  /*7060*/  BRA `(.L_x_97) ;  /* 0xffffffe800bc7947 */ /* 0x000fea000383ffff */
        .weak           $__internal_0_$__cuda_sm10x_tcgen05_guardrail_trap_col_being_dealloced_not_returned_by_alloc
        .type           $__internal_0_$__cuda_sm10x_tcgen05_guardrail_trap_col_being_dealloced_not_returned_by_alloc,@function
        .size           $__internal_0_$__cuda_sm10x_tcgen05_guardrail_trap_col_being_dealloced_not_returned_by_alloc,($__internal_1_$__cuda_sm10x_tcgen05_guardrail_trap_phase_invalid_during_alloc - $__internal_0_$__cuda_sm10x_tcgen05_guardrail_trap_col_being_dealloced_not_returned_by_alloc)
$__internal_0_$__cuda_sm10x_tcgen05_guardrail_trap_col_being_dealloced_not_returned_by_alloc:
[----:B------:R-:W-:Y:S05]  /*7070*/  BPT.TRAP 0x1 ;  /* 0x000000040000795c */ /* 0x000fea0000300000 */
[----:B------:R-:W-:-:S04]  /*7080*/  HFMA2 R3, -RZ, RZ, 0, 0 ;  /* 0x00000000ff037431 */ /* 0x000fc800000001ff */
[----:B------:R-:W-:Y:S05]  /*7090*/  RET.REL.NODEC R2 `(_ZN7cutlass13device_kernelINS_4gemm6kernel13GemmUniversalIN4cute5tupleIJiiiiEEENS1_10collective13CollectiveMmaINS1_35MainloopSm100TmaUmmaWarpSpecializedILi5ELi2ELi4ENS5_IJNS4_1CILi1EEENSA_ILi2EEESB_EEEEENS5_IJNSA_ILi64EEESF_SF_EEENS_12float_e5m2_tENS5_IJlSB_lEEESH_SI_NS4_8TiledMMAINS4_8MMA_AtomIJNS4_10MMA_TraitsINS4_19SM100_MMA_F8F6F4_SSEJSH_SH_fSF_SF_NS4_17integral_constantINS4_4UMMA5MajorELSP_0EEESQ_NSN_INSO_7ScaleInELSR_0EEESS_EEEEEENS4_6LayoutINS5_IJSB_SB_SB_EEENS5_IJNSA_ILi0EEESX_SX_EEEEENS5_IJNS4_10UnderscoreES10_S10_EEEEENS4_23SM90_TMA_LOAD_MULTICASTENS4_14ComposedLayoutINS4_7SwizzleILi2ELi4ELi3EEENS4_18smem_ptr_flag_bitsILi8EEENSV_INS5_IJNSA_ILi8EEESF_EEENS5_IJSF_SB_EEEEEEEvNS4_8identityENS4_13SM90_TMA_LOADES1D_vS1E_EENS_8epilogue10collective18CollectiveEpilogueINS1H_23Sm100TmaWarpSpecializedILi1ELi1ELi32ELb0ELb0EEEJSG_NS5_IJNSV_ISF_SB_EES1M_EEESH_SI_SH_SI_NS1H_6fusion15FusionCallbacksIS1L_NS1O_17LinearCombinationISH_fSH_fLNS_15FloatRoundStyleE2EEESG_S1N_JEEENS4_5SM1004TMEM4LOAD26SM100_TMEM_LOAD_16dp32b32xES1F_S1D_NS4_39AutoVectorizingCopyWithAssumedAlignmentILi128EEENS4_14SM90_TMA_STOREES1D_S1Z_S1Z_EEEvvEEEEvNT_6ParamsE) ;  /* 0xffffff8c02d87950 */ /* 0x000fea0003c3ffff */
        .weak           $__internal_1_$__cuda_sm10x_tcgen05_guardrail_trap_phase_invalid_during_alloc
        .type           $__internal_1_$__cuda_sm10x_tcgen05_guardrail_trap_phase_invalid_during_alloc,@function
        .size           $__internal_1_$__cuda_sm10x_tcgen05_guardrail_trap_phase_invalid_during_alloc,($__internal_2_$__cuda_sm10x_tcgen05_guardrail_trap_unallocated_columns_being_dealloced - $__internal_1_$__cuda_sm10x_tcgen05_guardrail_trap_phase_invalid_during_alloc)
$__internal_1_$__cuda_sm10x_tcgen05_guardrail_trap_phase_invalid_during_alloc:
[----:B------:R-:W-:Y:S05]  /*70a0*/  BPT.TRAP 0x1 ;  /* 0x000000040000795c */ /* 0x000fea0000300000 */
[----:B------:R-:W-:-:S04]  /*70b0*/  MOV R5, 0x0 ;  /* 0x0000000000057802 */ /* 0x000fc80000000f00 */
[----:B------:R-:W-:Y:S05]  /*70c0*/  RET.REL.NODEC R4 `(_ZN7cutlass13device_kernelINS_4gemm6kernel13GemmUniversalIN4cute5tupleIJiiiiEEENS1_10collective13CollectiveMmaINS1_35MainloopSm100TmaUmmaWarpSpecializedILi5ELi2ELi4ENS5_IJNS4_1CILi1EEENSA_ILi2EEESB_EEEEENS5_IJNSA_ILi64EEESF_SF_EEENS_12float_e5m2_tENS5_IJlSB_lEEESH_SI_NS4_8TiledMMAINS4_8MMA_AtomIJNS4_10MMA_TraitsINS4_19SM100_MMA_F8F6F4_SSEJSH_SH_fSF_SF_NS4_17integral_constantINS4_4UMMA5MajorELSP_0EEESQ_NSN_INSO_7ScaleInELSR_0EEESS_EEEEEENS4_6LayoutINS5_IJSB_SB_SB_EEENS5_IJNSA_ILi0EEESX_SX_EEEEENS5_IJNS4_10UnderscoreES10_S10_EEEEENS4_23SM90_TMA_LOAD_MULTICASTENS4_14ComposedLayoutINS4_7SwizzleILi2ELi4ELi3EEENS4_18smem_ptr_flag_bitsILi8EEENSV_INS5_IJNSA_ILi8EEESF_EEENS5_IJSF_SB_EEEEEEEvNS4_8identityENS4_13SM90_TMA_LOADES1D_vS1E_EENS_8epilogue10collective18CollectiveEpilogueINS1H_23Sm100TmaWarpSpecializedILi1ELi1ELi32ELb0ELb0EEEJSG_NS5_IJNSV_ISF_SB_EES1M_EEESH_SI_SH_SI_NS1H_6fusion15FusionCallbacksIS1L_NS1O_17LinearCombinationISH_fSH_fLNS_15FloatRoundStyleE2EEESG_S1N_JEEENS4_5SM1004TMEM4LOAD26SM100_TMEM_LOAD_16dp32b32xES1F_S1D_NS4_39AutoVectorizingCopyWithAssumedAlignmentILi128EEENS4_14SM90_TMA_STOREES1D_S1Z_S1Z_EEEvvEEEEvNT_6ParamsE) ;  /* 0xffffff8c04cc7950 */ /* 0x000fea0003c3ffff */
        .weak           $__internal_2_$__cuda_sm10x_tcgen05_guardrail_trap_unallocated_columns_being_dealloced
        .type           $__internal_2_$__cuda_sm10x_tcgen05_guardrail_trap_unallocated_columns_being_dealloced,@function
        .size           $__internal_2_$__cuda_sm10x_tcgen05_guardrail_trap_unallocated_columns_being_dealloced,(.L_x_138 - $__internal_2_$__cuda_sm10x_tcgen05_guardrail_trap_unallocated_columns_being_dealloced)
$__internal_2_$__cuda_sm10x_tcgen05_guardrail_trap_unallocated_columns_being_dealloced:
[----:B------:R-:W-:Y:S05]  /*70d0*/  BPT.TRAP 0x1 ;  /* 0x000000040000795c */ /* 0x000fea0000300000 */
[----:B------:R-:W-:-:S04]  /*70e0*/  HFMA2 R3, -RZ, RZ, 0, 0 ;  /* 0x00000000ff037431 */ /* 0x000fc800000001ff */
[----:B------:R-:W-:Y:S05]  /*70f0*/  RET.REL.NODEC R2 `(_ZN7cutlass13device_kernelINS_4gemm6kernel13GemmUniversalIN4cute5tupleIJiiiiEEENS1_10collective13CollectiveMmaINS1_35MainloopSm100TmaUmmaWarpSpecializedILi5ELi2ELi4ENS5_IJNS4_1CILi1EEENSA_ILi2EEESB_EEEEENS5_IJNSA_ILi64EEESF_SF_EEENS_12float_e5m2_tENS5_IJlSB_lEEESH_SI_NS4_8TiledMMAINS4_8MMA_AtomIJNS4_10MMA_TraitsINS4_19SM100_MMA_F8F6F4_SSEJSH_SH_fSF_SF_NS4_17integral_constantINS4_4UMMA5MajorELSP_0EEESQ_NSN_INSO_7ScaleInELSR_0EEESS_EEEEEENS4_6LayoutINS5_IJSB_SB_SB_EEENS5_IJNSA_ILi0EEESX_SX_EEEEENS5_IJNS4_10UnderscoreES10_S10_EEEEENS4_23SM90_TMA_LOAD_MULTICASTENS4_14ComposedLayoutINS4_7SwizzleILi2ELi4ELi3EEENS4_18smem_ptr_flag_bitsILi8EEENSV_INS5_IJNSA_ILi8EEESF_EEENS5_IJSF_SB_EEEEEEEvNS4_8identityENS4_13SM90_TMA_LOADES1D_vS1E_EENS_8epilogue10collective18CollectiveEpilogueINS1H_23Sm100TmaWarpSpecializedILi1ELi1ELi32ELb0ELb0EEEJSG_NS5_IJNSV_ISF_SB_EES1M_EEESH_SI_SH_SI_NS1H_6fusion15FusionCallbacksIS1L_NS1O_17LinearCombinationISH_fSH_fLNS_15FloatRoundStyleE2EEESG_S1N_JEEENS4_5SM1004TMEM4LOAD26SM100_TMEM_LOAD_16dp32b32xES1F_S1D_NS4_39AutoVectorizingCopyWithAssumedAlignmentILi128EEENS4_14SM90_TMA_STOREES1D_S1Z_S1Z_EEEvvEEEEvNT_6ParamsE) ;  /* 0xffffff8c02c07950 */ /* 0x000fea0003c3ffff */
.L_x_137:
[----:B------:R-:W-:-:S00]  /*7100*/  BRA `(.L_x_137) ;  /* 0xfffffffc00fc7947 */ /* 0x000fc0000383ffff */
[----:B------:R-:W-:-:S00]  /*7110*/  NOP ;  /* 0x0000000000007918 */ /* 0x000fc00000000000 */
        /* <DEDUP_REMOVED lines=14> */
.L_x_138:


//--------------------- .nv.global.init           --------------------------
	.section	.nv.global.init,"aw",@progbits
.nv.global.init:
	.type		$str$27,@object
	.size		$str$27,($str$28 - $str$27)
$str$27:
        /*0000*/ 	.byte	0x28, 0x61, 0x64, 0x64, 0x72, 0x65, 0x73, 0x73, 0x20, 0x26, 0x20, 0x6d, 0x61, 0x73, 0x6b, 0x29
        /*0010*/ 	.byte	0x20, 0x3d, 0x3d, 0x20, 0x30, 0x00
	.type		$str$28,@object
	.size		$str$28,($str$26 - $str$28)
$str$28:
        /*0016*/ 	.byte	0x2f, 0x74, 0x6d, 0x70, 0x2f, 0x63, 0x75, 0x74, 0x6c, 0x61, 0x73, 0x73, 0x5f, 0x73, 0x77, 0x65
        /*0026*/ 	.byte	0x65, 0x70, 0x5f, 0x73, 0x72, 0x63, 0x2f, 0x69, 0x6e, 0x63, 0x6c, 0x75, 0x64, 0x65, 0x2f, 0x63
        /*0036*/ 	.byte	0x75, 0x74, 0x65, 0x2f, 0x70, 0x6f, 0x69, 0x6e, 0x74, 0x65, 0x72, 0x5f, 0x66, 0x6c, 0x61, 0x67
        /*0046*/ 	.byte	0x67, 0x65, 0x64, 0x2e, 0x68, 0x70, 0x70, 0x00
	.type		$str$26,@object
	.size		$str$26,($str$25 - $str$26)
$str$26:
        /*004e*/ 	.byte	0x2f, 0x74, 0x6d, 0x70, 0x2f, 0x63, 0x75, 0x74, 0x6c, 0x61, 0x73, 0x73, 0x5f, 0x73, 0x77, 0x65
        /*005e*/ 	.byte	0x65, 0x70, 0x5f, 0x73, 0x72, 0x63, 0x2f, 0x69, 0x6e, 0x63, 0x6c, 0x75, 0x64, 0x65, 0x2f, 0x63
        /*006e*/ 	.byte	0x75, 0x74, 0x65, 0x2f, 0x61, 0x74, 0x6f, 0x6d, 0x2f, 0x63, 0x6f, 0x70, 0x79, 0x5f, 0x74, 0x72
        /*007e*/ 	.byte	0x61, 0x69, 0x74, 0x73, 0x5f, 0x73, 0x6d, 0x31, 0x30, 0x30, 0x2e, 0x68, 0x70, 0x70, 0x00
	.type		$str$25,@object
	.size		$str$25,(__unnamed_1 - $str$25)
$str$25:
        /*008d*/ 	.byte	0x28, 0x28, 0x75, 0x69, 0x6e, 0x74, 0x33, 0x32, 0x5f, 0x74, 0x28, 0x74, 0x68, 0x72, 0x65, 0x61
        /*009d*/ 	.byte	0x64, 0x49, 0x64, 0x78, 0x2e, 0x78, 0x29, 0x20, 0x2f, 0x20, 0x33, 0x32, 0x29, 0x20, 0x25, 0x20
        /*00ad*/ 	.byte	0x34, 0x29, 0x20, 0x3d, 0x3d, 0x20, 0x28, 0x28, 0x28, 0x74, 0x6d, 0x65, 0x6d, 0x5f, 0x61, 0x64
        /*00bd*/ 	.byte	0x64, 0x72, 0x20, 0x3e, 0x3e, 0x20, 0x31, 0x36, 0x29, 0x20, 0x2f, 0x20, 0x33, 0x32, 0x29, 0x20
        /*00cd*/ 	.byte	0x25, 0x20, 0x34, 0x29, 0x00
	.type		__unnamed_1,@object
	.size		__unnamed_1,(__unnamed_2 - __unnamed_1)
__unnamed_1:
        /*00d2*/ 	.byte	0x61, 0x75, 0x74, 0x6f, 0x20, 0x63, 0x75, 0x74, 0x65, 0x3a, 0x3a, 0x61, 0x73, 0x5f, 0x70, 0x6f
        /* <DEDUP_REMOVED lines=24> */
        /*0262*/ 	.byte	0x3c, 0x34, 0x30, 0x39, 0x36, 0x3e, 0x3e, 0x3e, 0x3e, 0x5d, 0x00
	.type		__unnamed_2,@object
	.size		__unnamed_2,(.L_2 - __unnamed_2)
__unnamed_2:
        /* <DEDUP_REMOVED lines=40> */
        /*04ed*/ 	.byte	0x74, 0x65, 0x3a, 0x3a, 0x43, 0x3c, 0x30, 0x3e, 0x3e, 0x3e, 0x3e, 0x5d, 0x00
.L_2:


//--------------------- .nv.shared._ZN7cutlass13device_kernelINS_4gemm6kernel13GemmUniversalIN4cute5tupleIJiiiiEEENS1_10collective13CollectiveMmaINS1_35MainloopSm100TmaUmmaWarpSpecializedILi5ELi2ELi4ENS5_IJNS4_1CILi1EEENSA_ILi2EEESB_EEEEENS5_IJNSA_ILi64EEESF_SF_EEENS_12float_e5m2_tENS5_IJlSB_lEEESH_SI_NS4_8TiledMMAINS4_8MMA_AtomIJNS4_10MMA_TraitsINS4_19SM100_MMA_F8F6F4_SSEJSH_SH_fSF_SF_NS4_17integral_constantINS4_4UMMA5MajorELSP_0EEESQ_NSN_INSO_7ScaleInELSR_0EEESS_EEEEEENS4_6LayoutINS5_IJSB_SB_SB_EEENS5_IJNSA_ILi0EEESX_SX_EEEEENS5_IJNS4_10UnderscoreES10_S10_EEEEENS4_23SM90_TMA_LOAD_MULTICASTENS4_14ComposedLayoutINS4_7SwizzleILi2ELi4ELi3EEENS4_18smem_ptr_flag_bitsILi8EEENSV_INS5_IJNSA_ILi8EEESF_EEENS5_IJSF_SB_EEEEEEEvNS4_8identityENS4_13SM90_TMA_LOADES1D_vS1E_EENS_8epilogue10collective18CollectiveEpilogueINS1H_23Sm100TmaWarpSpecializedILi1ELi1ELi32ELb0ELb0EEEJSG_NS5_IJNSV_ISF_SB_EES1M_EEESH_SI_SH_SI_NS1H_6fusion15FusionCallbacksIS1L_NS1O_17LinearCombinationISH_fSH_fLNS_15FloatRoundStyleE2EEESG_S1N_JEEENS4_5SM1004TMEM4LOAD26SM100_TMEM_LOAD_16dp32b32xES1F_S1D_NS4_39AutoVectorizingCopyWithAssumedAlignmentILi128EEENS4_14SM90_TMA_STOREES1D_S1Z_S1Z_EEEvvEEEEvNT_6ParamsE --------------------------
	.section	.nv.shared._ZN7cutlass13device_kernelINS_4gemm6kernel13GemmUniversalIN4cute5tupleIJiiiiEEENS1_10collective13CollectiveMmaINS1_35MainloopSm100TmaUmmaWarpSpecializedILi5ELi2ELi4ENS5_IJNS4_1CILi1EEENSA_ILi2EEESB_EEEEENS5_IJNSA_ILi64EEESF_SF_EEENS_12float_e5m2_tENS5_IJlSB_lEEESH_SI_NS4_8TiledMMAINS4_8MMA_AtomIJNS4_10MMA_TraitsINS4_19SM100_MMA_F8F6F4_SSEJSH_SH_fSF_SF_NS4_17integral_constantINS4_4UMMA5MajorELSP_0EEESQ_NSN_INSO_7ScaleInELSR_0EEESS_EEEEEENS4_6LayoutINS5_IJSB_SB_SB_EEENS5_IJNSA_ILi0EEESX_SX_EEEEENS5_IJNS4_10UnderscoreES10_S10_EEEEENS4_23SM90_TMA_LOAD_MULTICASTENS4_14ComposedLayoutINS4_7SwizzleILi2ELi4ELi3EEENS4_18smem_ptr_flag_bitsILi8EEENSV_INS5_IJNSA_ILi8EEESF_EEENS5_IJSF_SB_EEEEEEEvNS4_8identityENS4_13SM90_TMA_LOADES1D_vS1E_EENS_8epilogue10collective18CollectiveEpilogueINS1H_23Sm100TmaWarpSpecializedILi1ELi1ELi32ELb0ELb0EEEJSG_NS5_IJNSV_ISF_SB_EES1M_EEESH_SI_SH_SI_NS1H_6fusion15FusionCallbacksIS1L_NS1O_17LinearCombinationISH_fSH_fLNS_15FloatRoundStyleE2EEESG_S1N_JEEENS4_5SM1004TMEM4LOAD26SM100_TMEM_LOAD_16dp32b32xES1F_S1D_NS4_39AutoVectorizingCopyWithAssumedAlignmentILi128EEENS4_14SM90_TMA_STOREES1D_S1Z_S1Z_EEEvvEEEEvNT_6ParamsE,"aw",@nobits
	.sectionflags	@""
	.align	16
	.zero		1024


//--------------------- .nv.shared.reserved.0     --------------------------
	.section	.nv.shared.reserved.0,"aw",@nobits
	.weak		__nv_reservedSMEM_offset_0_alias
	.size		__nv_reservedSMEM_offset_0_alias, 0, 64
	.other		__nv_reservedSMEM_offset_0_alias,@"STO_CUDA_RESERVED_SHARED STV_DEFAULT"
__nv_reservedSMEM_offset_0_alias:
	.zero		0
.nv.shared.reserved.0:
	.zero		64
	.weak		__nv_reservedSMEM_tcgen05_partition
	.type		__nv_reservedSMEM_tcgen05_partition,@object
	.size		__nv_reservedSMEM_tcgen05_partition,(.L_0 - __nv_reservedSMEM_tcgen05_partition)
__nv_reservedSMEM_tcgen05_partition:
	.zero		32
.L_0:


//--------------------- .nv.global                --------------------------
	.section	.nv.global,"aw",@nobits
.nv.global:
	.type		_ZN39_INTERNAL_9a59c758_4_k_cu_2da3c6e0_95184cute1_E,@object
	.size		_ZN39_INTERNAL_9a59c758_4_k_cu_2da3c6e0_95184cute1_E,(_ZN39_INTERNAL_9a59c758_4_k_cu_2da3c6e0_95184cuda3std3__45__cpo6cbeginE - _ZN39_INTERNAL_9a59c758_4_k_cu_2da3c6e0_95184cute1_E)
_ZN39_INTERNAL_9a59c758_4_k_cu_2da3c6e0_95184cute1_E:
	.zero		1
	.type		_ZN39_INTERNAL_9a59c758_4_k_cu_2da3c6e0_95184cuda3std3__45__cpo6cbeginE,@object
	.size		_ZN39_INTERNAL_9a59c758_4_k_cu_2da3c6e0_95184cuda3std3__45__cpo6cbeginE,(_ZN39_INTERNAL_9a59c758_4_k_cu_2da3c6e0_95184cuda3std3__48in_placeE - _ZN39_INTERNAL_9a59c758_4_k_cu_2da3c6e0_95184cuda3std3__45__cpo6cbeginE)
_ZN39_INTERNAL_9a59c758_4_k_cu_2da3c6e0_95184cuda3std3__45__cpo6cbeginE:
	.zero		1
	.type		_ZN39_INTERNAL_9a59c758_4_k_cu_2da3c6e0_95184cuda3std3__48in_placeE,@object
	.size		_ZN39_INTERNAL_9a59c758_4_k_cu_2da3c6e0_95184cuda3std3__48in_placeE,(_ZN39_INTERNAL_9a59c758_4_k_cu_2da3c6e0_95184cuda3std6ranges3__45__cpo9iter_moveE - _ZN39_INTERNAL_9a59c758_4_k_cu_2da3c6e0_95184cuda3std3__48in_placeE)
_ZN39_INTERNAL_9a59c758_4_k_cu_2da3c6e0_95184cuda3std3__48in_placeE:
	.zero		1
	.type		_ZN39_INTERNAL_9a59c758_4_k_cu_2da3c6e0_95184cuda3std6ranges3__45__cpo9iter_moveE,@object
	.size		_ZN39_INTERNAL_9a59c758_4_k_cu_2da3c6e0_95184cuda3std6ranges3__45__cpo9iter_moveE,(_ZN39_INTERNAL_9a59c758_4_k_cu_2da3c6e0_95184cuda3std3__45__cpo5beginE - _ZN39_INTERNAL_9a59c758_4_k_cu_2da3c6e0_95184cuda3std6ranges3__45__cpo9iter_moveE)
_ZN39_INTERNAL_9a59c758_4_k_cu_2da3c6e0_95184cuda3std6ranges3__45__cpo9iter_moveE:
	.zero		1
	.type		_ZN39_INTERNAL_9a59c758_4_k_cu_2da3c6e0_95184cuda3std3__45__cpo5beginE,@object
	.size		_ZN39_INTERNAL_9a59c758_4_k_cu_2da3c6e0_95184cuda3std3__45__cpo5beginE,(_ZN39_INTERNAL_9a59c758_4_k_cu_2da3c6e0_95184cuda3std3__441_GLOBAL__N__9a59c758_4_k_cu_2da3c6e0_95186ignoreE - _ZN39_INTERNAL_9a59c758_4_k_cu_2da3c6e0_95184cuda3std3__45__cpo5beginE)
_ZN39_INTERNAL_9a59c758_4_k_cu_2da3c6e0_95184cuda3std3__45__cpo5beginE:
	.zero		1
	.type		_ZN39_INTERNAL_9a59c758_4_k_cu_2da3c6e0_95184cuda3std3__441_GLOBAL__N__9a59c758_4_k_cu_2da3c6e0_95186ignoreE,@object
	.size		_ZN39_INTERNAL_9a59c758_4_k_cu_2da3c6e0_95184cuda3std3__441_GLOBAL__N__9a59c758_4_k_cu_2da3c6e0_95186ignoreE,(_ZN39_INTERNAL_9a59c758_4_k_cu_2da3c6e0_95184cute7productE - _ZN39_INTERNAL_9a59c758_4_k_cu_2da3c6e0_95184cuda3std3__441_GLOBAL__N__9a59c758_4_k_cu_2da3c6e0_95186ignoreE)
_ZN39_INTERNAL_9a59c758_4_k_cu_2da3c6e0_95184cuda3std3__441_GLOBAL__N__9a59c758_4_k_cu_2da3c6e0_95186ignoreE:
	.zero		1
	.type		_ZN39_INTERNAL_9a59c758_4_k_cu_2da3c6e0_95184cute7productE,@object
	.size		_ZN39_INTERNAL_9a59c758_4_k_cu_2da3c6e0_95184cute7productE,(_ZN39_INTERNAL_9a59c758_4_k_cu_2da3c6e0_95184cuda3std3__45__cpo3endE - _ZN39_INTERNAL_9a59c758_4_k_cu_2da3c6e0_95184cute7productE)
_ZN39_INTERNAL_9a59c758_4_k_cu_2da3c6e0_95184cute7productE:
	.zero		1
	.type		_ZN39_INTERNAL_9a59c758_4_k_cu_2da3c6e0_95184cuda3std3__45__cpo3endE,@object
	.size		_ZN39_INTERNAL_9a59c758_4_k_cu_2da3c6e0_95184cuda3std3__45__cpo3endE,(_ZN39_INTERNAL_9a59c758_4_k_cu_2da3c6e0_95184cuda3std3__419piecewise_constructE - _ZN39_INTERNAL_9a59c758_4_k_cu_2da3c6e0_95184cuda3std3__45__cpo3endE)
_ZN39_INTERNAL_9a59c758_4_k_cu_2da3c6e0_95184cuda3std3__45__cpo3endE:
	.zero		1
	.type		_ZN39_INTERNAL_9a59c758_4_k_cu_2da3c6e0_95184cuda3std3__419piecewise_constructE,@object
	.size		_ZN39_INTERNAL_9a59c758_4_k_cu_2da3c6e0_95184cuda3std3__419piecewise_constructE,(_ZN39_INTERNAL_9a59c758_4_k_cu_2da3c6e0_95184cuda3std3__45__cpo4cendE - _ZN39_INTERNAL_9a59c758_4_k_cu_2da3c6e0_95184cuda3std3__419piecewise_constructE)
_ZN39_INTERNAL_9a59c758_4_k_cu_2da3c6e0_95184cuda3std3__419piecewise_constructE:
	.zero		1
	.type		_ZN39_INTERNAL_9a59c758_4_k_cu_2da3c6e0_95184cuda3std3__45__cpo4cendE,@object
	.size		_ZN39_INTERNAL_9a59c758_4_k_cu_2da3c6e0_95184cuda3std3__45__cpo4cendE,(_ZN39_INTERNAL_9a59c758_4_k_cu_2da3c6e0_95184cuda3std6ranges3__45__cpo4swapE - _ZN39_INTERNAL_9a59c758_4_k_cu_2da3c6e0_95184cuda3std3__45__cpo4cendE)
_ZN39_INTERNAL_9a59c758_4_k_cu_2da3c6e0_95184cuda3std3__45__cpo4cendE:
	.zero		1
	.type		_ZN39_INTERNAL_9a59c758_4_k_cu_2da3c6e0_95184cuda3std6ranges3__45__cpo4swapE,@object
	.size		_ZN39_INTERNAL_9a59c758_4_k_cu_2da3c6e0_95184cuda3std6ranges3__45__cpo4swapE,(.L_10 - _ZN39_INTERNAL_9a59c758_4_k_cu_2da3c6e0_95184cuda3std6ranges3__45__cpo4swapE)
_ZN39_INTERNAL_9a59c758_4_k_cu_2da3c6e0_95184cuda3std6ranges3__45__cpo4swapE:
	.zero		1
.L_10:


//--------------------- .nv.constant0._ZN7cutlass13device_kernelINS_4gemm6kernel13GemmUniversalIN4cute5tupleIJiiiiEEENS1_10collective13CollectiveMmaINS1_35MainloopSm100TmaUmmaWarpSpecializedILi5ELi2ELi4ENS5_IJNS4_1CILi1EEENSA_ILi2EEESB_EEEEENS5_IJNSA_ILi64EEESF_SF_EEENS_12float_e5m2_tENS5_IJlSB_lEEESH_SI_NS4_8TiledMMAINS4_8MMA_AtomIJNS4_10MMA_TraitsINS4_19SM100_MMA_F8F6F4_SSEJSH_SH_fSF_SF_NS4_17integral_constantINS4_4UMMA5MajorELSP_0EEESQ_NSN_INSO_7ScaleInELSR_0EEESS_EEEEEENS4_6LayoutINS5_IJSB_SB_SB_EEENS5_IJNSA_ILi0EEESX_SX_EEEEENS5_IJNS4_10UnderscoreES10_S10_EEEEENS4_23SM90_TMA_LOAD_MULTICASTENS4_14ComposedLayoutINS4_7SwizzleILi2ELi4ELi3EEENS4_18smem_ptr_flag_bitsILi8EEENSV_INS5_IJNSA_ILi8EEESF_EEENS5_IJSF_SB_EEEEEEEvNS4_8identityENS4_13SM90_TMA_LOADES1D_vS1E_EENS_8epilogue10collective18CollectiveEpilogueINS1H_23Sm100TmaWarpSpecializedILi1ELi1ELi32ELb0ELb0EEEJSG_NS5_IJNSV_ISF_SB_EES1M_EEESH_SI_SH_SI_NS1H_6fusion15FusionCallbacksIS1L_NS1O_17LinearCombinationISH_fSH_fLNS_15FloatRoundStyleE2EEESG_S1N_JEEENS4_5SM1004TMEM4LOAD26SM100_TMEM_LOAD_16dp32b32xES1F_S1D_NS4_39AutoVectorizingCopyWithAssumedAlignmentILi128EEENS4_14SM90_TMA_STOREES1D_S1Z_S1Z_EEEvvEEEEvNT_6ParamsE --------------------------
	.section	.nv.constant0._ZN7cutlass13device_kernelINS_4gemm6kernel13GemmUniversalIN4cute5tupleIJiiiiEEENS1_10collective13CollectiveMmaINS1_35MainloopSm100TmaUmmaWarpSpecializedILi5ELi2ELi4ENS5_IJNS4_1CILi1EEENSA_ILi2EEESB_EEEEENS5_IJNSA_ILi64EEESF_SF_EEENS_12float_e5m2_tENS5_IJlSB_lEEESH_SI_NS4_8TiledMMAINS4_8MMA_AtomIJNS4_10MMA_TraitsINS4_19SM100_MMA_F8F6F4_SSEJSH_SH_fSF_SF_NS4_17integral_constantINS4_4UMMA5MajorELSP_0EEESQ_NSN_INSO_7ScaleInELSR_0EEESS_EEEEEENS4_6LayoutINS5_IJSB_SB_SB_EEENS5_IJNSA_ILi0EEESX_SX_EEEEENS5_IJNS4_10UnderscoreES10_S10_EEEEENS4_23SM90_TMA_LOAD_MULTICASTENS4_14ComposedLayoutINS4_7SwizzleILi2ELi4ELi3EEENS4_18smem_ptr_flag_bitsILi8EEENSV_INS5_IJNSA_ILi8EEESF_EEENS5_IJSF_SB_EEEEEEEvNS4_8identityENS4_13SM90_TMA_LOADES1D_vS1E_EENS_8epilogue10collective18CollectiveEpilogueINS1H_23Sm100TmaWarpSpecializedILi1ELi1ELi32ELb0ELb0EEEJSG_NS5_IJNSV_ISF_SB_EES1M_EEESH_SI_SH_SI_NS1H_6fusion15FusionCallbacksIS1L_NS1O_17LinearCombinationISH_fSH_fLNS_15FloatRoundStyleE2EEESG_S1N_JEEENS4_5SM1004TMEM4LOAD26SM100_TMEM_LOAD_16dp32b32xES1F_S1D_NS4_39AutoVectorizingCopyWithAssumedAlignmentILi128EEENS4_14SM90_TMA_STOREES1D_S1Z_S1Z_EEEvvEEEEvNT_6ParamsE,"a",@progbits
	.sectionflags	@""
	.align	4
.nv.constant0._ZN7cutlass13device_kernelINS_4gemm6kernel13GemmUniversalIN4cute5tupleIJiiiiEEENS1_10collective13CollectiveMmaINS1_35MainloopSm100TmaUmmaWarpSpecializedILi5ELi2ELi4ENS5_IJNS4_1CILi1EEENSA_ILi2EEESB_EEEEENS5_IJNSA_ILi64EEESF_SF_EEENS_12float_e5m2_tENS5_IJlSB_lEEESH_SI_NS4_8TiledMMAINS4_8MMA_AtomIJNS4_10MMA_TraitsINS4_19SM100_MMA_F8F6F4_SSEJSH_SH_fSF_SF_NS4_17integral_constantINS4_4UMMA5MajorELSP_0EEESQ_NSN_INSO_7ScaleInELSR_0EEESS_EEEEEENS4_6LayoutINS5_IJSB_SB_SB_EEENS5_IJNSA_ILi0EEESX_SX_EEEEENS5_IJNS4_10UnderscoreES10_S10_EEEEENS4_23SM90_TMA_LOAD_MULTICASTENS4_14ComposedLayoutINS4_7SwizzleILi2ELi4ELi3EEENS4_18smem_ptr_flag_bitsILi8EEENSV_INS5_IJNSA_ILi8EEESF_EEENS5_IJSF_SB_EEEEEEEvNS4_8identityENS4_13SM90_TMA_LOADES1D_vS1E_EENS_8epilogue10collective18CollectiveEpilogueINS1H_23Sm100TmaWarpSpecializedILi1ELi1ELi32ELb0ELb0EEEJSG_NS5_IJNSV_ISF_SB_EES1M_EEESH_SI_SH_SI_NS1H_6fusion15FusionCallbacksIS1L_NS1O_17LinearCombinationISH_fSH_fLNS_15FloatRoundStyleE2EEESG_S1N_JEEENS4_5SM1004TMEM4LOAD26SM100_TMEM_LOAD_16dp32b32xES1F_S1D_NS4_39AutoVectorizingCopyWithAssumedAlignmentILi128EEENS4_14SM90_TMA_STOREES1D_S1Z_S1Z_EEEvvEEEEvNT_6ParamsE:
	.zero		2944


//--------------------- SYMBOLS --------------------------

	.type		.nv.reservedSmem.offset0,@object
	.size		.nv.reservedSmem.offset0,0x4
	.type		.nv.reservedSmem.cap,@object
	.size		.nv.reservedSmem.cap,0x4
	.type		__assertfail,@function
